	.target	sm_100a

	.elftype	@"ET_EXEC"


//--------------------- .note.nv.tkinfo           --------------------------
	.section	.note.nv.tkinfo,"",@"SHT_NOTE"
	.sectionflags	@"SHF_NOTE_NV_TKINFO"
	.tkinfo
        /*0018*/ 	.word	0x00000002
        /*0030*/ 	.string	""
        /*0030*/ 	.string	"ptxas"
        /*0030*/ 	.string	"Cuda compilation tools, release 13.0, V13.0.88"
        /*0030*/ 	.string	"Build cuda_13.0.r13.0/compiler.36424714_0"
        /*0030*/ 	.string	"-arch sm_100a -m 64 "



//--------------------- .note.nv.cuinfo           --------------------------
	.section	.note.nv.cuinfo,"",@"SHT_NOTE"
	.sectionflags	@"SHF_NOTE_NV_CUINFO"
        /*0018*/ 	.short	0x0002
        /*001a*/ 	.short	0x0064
        /*001c*/ 	.short	0x0082
	.zero		2


//--------------------- .nv.info                  --------------------------
	.section	.nv.info,"",@"SHT_CUDA_INFO"
	.align	4


	//----- nvinfo : EIATTR_REGCOUNT
	.align		4
        /*0000*/ 	.byte	0x04, 0x2f
        /*0002*/ 	.short	(.L_19 - .L_18)
	.align		4
.L_18:
        /*0004*/ 	.word	index@(_ZN7cutlass13device_kernelINS_4gemm6kernel13GemmUniversalIN4cute5tupleIJiiiiEEENS1_10collective13CollectiveMmaINS1_35MainloopSm100TmaUmmaWarpSpecializedILi17ELi2ELi4ENS5_IJNS4_1CILi4EEENSA_ILi1EEESC_EEEEENS5_IJNSA_ILi128EEENSA_ILi64EEESG_EEENS_10bfloat16_tENS5_IJlSC_lEEESI_SJ_NS4_8TiledMMAINS4_8MMA_AtomIJNS4_26SM100_MMA_F16BF16_2x1SM_SSISI_SI_fLi128ELi64ELNS4_4UMMA5MajorE0ELSO_0ELNSN_7ScaleInE0ELSP_0EEEEEENS4_6LayoutINS5_IJSC_SC_SC_EEENS5_IJNSA_ILi0EEESU_SU_EEEEENS5_IJNS4_10UnderscoreESX_SX_EEEEENS4_18SM100_TMA_2SM_LOADENS4_14ComposedLayoutINS4_7SwizzleILi3ELi4ELi3EEENS4_18smem_ptr_flag_bitsILi16EEENSS_INS5_IJNSA_ILi8EEESG_EEENS5_IJSG_SC_EEEEEEEvNS4_8identityENS4_28SM100_TMA_2SM_LOAD_MULTICASTES1A_vS1B_EENS_8epilogue10collective18CollectiveEpilogueINS1E_23Sm100TmaWarpSpecializedILi3ELi2ELi16ELb1ELb0EEEJNS5_IJSG_SG_SG_EEENS5_IJNSS_ISG_SC_EENSS_INS5_IJNSA_ILi16EEENSA_ILi2EEEEEENS5_IJSC_NSA_ILi32EEEEEEEEEEESI_SJ_SI_SJ_NS1E_6fusion15FusionCallbacksIS1I_NS1S_17LinearCombinationISI_fSI_fLNS_15FloatRoundStyleE2EEES1J_S1R_JEEENS4_5SM1004TMEM4LOAD26SM100_TMEM_LOAD_32dp32b16xENS4_13SM90_TMA_LOADENS11_INS12_ILi1ELi4ELi3EEES15_NSS_INS5_IJS16_S1L_EEENS5_IJS1L_SC_EEEEEEENS4_39AutoVectorizingCopyWithAssumedAlignmentILi128EEENS4_14SM90_TMA_STOREES27_S29_S29_EEEvvEEEEvNT_6ParamsE)
        /*0008*/ 	.word	0x00000046


	//----- nvinfo : EIATTR_FRAME_SIZE
	.align		4
.L_19:
        /*000c*/ 	.byte	0x04, 0x11
        /*000e*/ 	.short	(.L_21 - .L_20)
	.align		4
.L_20:
        /*0010*/ 	.word	index@($__internal_2_$__cuda_sm10x_tcgen05_guardrail_trap_unallocated_columns_being_dealloced)
        /*0014*/ 	.word	0x00000000


	//----- nvinfo : EIATTR_FRAME_SIZE
	.align		4
.L_21:
        /*0018*/ 	.byte	0x04, 0x11
        /*001a*/ 	.short	(.L_23 - .L_22)
	.align		4
.L_22:
        /*001c*/ 	.word	index@($__internal_1_$__cuda_sm10x_tcgen05_guardrail_trap_phase_invalid_during_alloc)
        /*0020*/ 	.word	0x00000000


	//----- nvinfo : EIATTR_FRAME_SIZE
	.align		4
.L_23:
        /*0024*/ 	.byte	0x04, 0x11
        /*0026*/ 	.short	(.L_25 - .L_24)
	.align		4
.L_24:
        /*0028*/ 	.word	index@($__internal_0_$__cuda_sm10x_tcgen05_guardrail_trap_col_being_dealloced_not_returned_by_alloc)
        /*002c*/ 	.word	0x00000000


	//----- nvinfo : EIATTR_FRAME_SIZE
	.align		4
.L_25:
        /*0030*/ 	.byte	0x04, 0x11
        /*0032*/ 	.short	(.L_27 - .L_26)
	.align		4
.L_26:
        /*0034*/ 	.word	index@(_ZN7cutlass13device_kernelINS_4gemm6kernel13GemmUniversalIN4cute5tupleIJiiiiEEENS1_10collective13CollectiveMmaINS1_35MainloopSm100TmaUmmaWarpSpecializedILi17ELi2ELi4ENS5_IJNS4_1CILi4EEENSA_ILi1EEESC_EEEEENS5_IJNSA_ILi128EEENSA_ILi64EEESG_EEENS_10bfloat16_tENS5_IJlSC_lEEESI_SJ_NS4_8TiledMMAINS4_8MMA_AtomIJNS4_26SM100_MMA_F16BF16_2x1SM_SSISI_SI_fLi128ELi64ELNS4_4UMMA5MajorE0ELSO_0ELNSN_7ScaleInE0ELSP_0EEEEEENS4_6LayoutINS5_IJSC_SC_SC_EEENS5_IJNSA_ILi0EEESU_SU_EEEEENS5_IJNS4_10UnderscoreESX_SX_EEEEENS4_18SM100_TMA_2SM_LOADENS4_14ComposedLayoutINS4_7SwizzleILi3ELi4ELi3EEENS4_18smem_ptr_flag_bitsILi16EEENSS_INS5_IJNSA_ILi8EEESG_EEENS5_IJSG_SC_EEEEEEEvNS4_8identityENS4_28SM100_TMA_2SM_LOAD_MULTICASTES1A_vS1B_EENS_8epilogue10collective18CollectiveEpilogueINS1E_23Sm100TmaWarpSpecializedILi3ELi2ELi16ELb1ELb0EEEJNS5_IJSG_SG_SG_EEENS5_IJNSS_ISG_SC_EENSS_INS5_IJNSA_ILi16EEENSA_ILi2EEEEEENS5_IJSC_NSA_ILi32EEEEEEEEEEESI_SJ_SI_SJ_NS1E_6fusion15FusionCallbacksIS1I_NS1S_17LinearCombinationISI_fSI_fLNS_15FloatRoundStyleE2EEES1J_S1R_JEEENS4_5SM1004TMEM4LOAD26SM100_TMEM_LOAD_32dp32b16xENS4_13SM90_TMA_LOADENS11_INS12_ILi1ELi4ELi3EEES15_NSS_INS5_IJS16_S1L_EEENS5_IJS1L_SC_EEEEEEENS4_39AutoVectorizingCopyWithAssumedAlignmentILi128EEENS4_14SM90_TMA_STOREES27_S29_S29_EEEvvEEEEvNT_6ParamsE)
        /*0038*/ 	.word	0x00000000


	//----- nvinfo : EIATTR_MIN_STACK_SIZE
	.align		4
.L_27:
        /*003c*/ 	.byte	0x04, 0x12
        /*003e*/ 	.short	(.L_29 - .L_28)
	.align		4
.L_28:
        /*0040*/ 	.word	index@(_ZN7cutlass13device_kernelINS_4gemm6kernel13GemmUniversalIN4cute5tupleIJiiiiEEENS1_10collective13CollectiveMmaINS1_35MainloopSm100TmaUmmaWarpSpecializedILi17ELi2ELi4ENS5_IJNS4_1CILi4EEENSA_ILi1EEESC_EEEEENS5_IJNSA_ILi128EEENSA_ILi64EEESG_EEENS_10bfloat16_tENS5_IJlSC_lEEESI_SJ_NS4_8TiledMMAINS4_8MMA_AtomIJNS4_26SM100_MMA_F16BF16_2x1SM_SSISI_SI_fLi128ELi64ELNS4_4UMMA5MajorE0ELSO_0ELNSN_7ScaleInE0ELSP_0EEEEEENS4_6LayoutINS5_IJSC_SC_SC_EEENS5_IJNSA_ILi0EEESU_SU_EEEEENS5_IJNS4_10UnderscoreESX_SX_EEEEENS4_18SM100_TMA_2SM_LOADENS4_14ComposedLayoutINS4_7SwizzleILi3ELi4ELi3EEENS4_18smem_ptr_flag_bitsILi16EEENSS_INS5_IJNSA_ILi8EEESG_EEENS5_IJSG_SC_EEEEEEEvNS4_8identityENS4_28SM100_TMA_2SM_LOAD_MULTICASTES1A_vS1B_EENS_8epilogue10collective18CollectiveEpilogueINS1E_23Sm100TmaWarpSpecializedILi3ELi2ELi16ELb1ELb0EEEJNS5_IJSG_SG_SG_EEENS5_IJNSS_ISG_SC_EENSS_INS5_IJNSA_ILi16EEENSA_ILi2EEEEEENS5_IJSC_NSA_ILi32EEEEEEEEEEESI_SJ_SI_SJ_NS1E_6fusion15FusionCallbacksIS1I_NS1S_17LinearCombinationISI_fSI_fLNS_15FloatRoundStyleE2EEES1J_S1R_JEEENS4_5SM1004TMEM4LOAD26SM100_TMEM_LOAD_32dp32b16xENS4_13SM90_TMA_LOADENS11_INS12_ILi1ELi4ELi3EEES15_NSS_INS5_IJS16_S1L_EEENS5_IJS1L_SC_EEEEEEENS4_39AutoVectorizingCopyWithAssumedAlignmentILi128EEENS4_14SM90_TMA_STOREES27_S29_S29_EEEvvEEEEvNT_6ParamsE)
        /*0044*/ 	.word	0x00000000
.L_29:


//--------------------- .nv.compat                --------------------------
	.section	.nv.compat,"",@"SHT_CUDA_COMPAT_INFO"
	.align	4
        /*0000*/ 	.byte	0x02, 0x09, 0x01, 0x00, 0x02, 0x02, 0x02, 0x00, 0x02, 0x05, 0x05, 0x00, 0x03, 0x07, 0x01, 0x01
        /*0010*/ 	.byte	0x02, 0x03, 0x01, 0x00, 0x02, 0x06, 0x01, 0x00, 0x04, 0x0b, 0x08, 0x00, 0x09, 0x00, 0x00, 0x00
        /*0020*/ 	.byte	0x00, 0x00, 0x00, 0x00


//--------------------- .nv.info._ZN7cutlass13device_kernelINS_4gemm6kernel13GemmUniversalIN4cute5tupleIJiiiiEEENS1_10collective13CollectiveMmaINS1_35MainloopSm100TmaUmmaWarpSpecializedILi17ELi2ELi4ENS5_IJNS4_1CILi4EEENSA_ILi1EEESC_EEEEENS5_IJNSA_ILi128EEENSA_ILi64EEESG_EEENS_10bfloat16_tENS5_IJlSC_lEEESI_SJ_NS4_8TiledMMAINS4_8MMA_AtomIJNS4_26SM100_MMA_F16BF16_2x1SM_SSISI_SI_fLi128ELi64ELNS4_4UMMA5MajorE0ELSO_0ELNSN_7ScaleInE0ELSP_0EEEEEENS4_6LayoutINS5_IJSC_SC_SC_EEENS5_IJNSA_ILi0EEESU_SU_EEEEENS5_IJNS4_10UnderscoreESX_SX_EEEEENS4_18SM100_TMA_2SM_LOADENS4_14ComposedLayoutINS4_7SwizzleILi3ELi4ELi3EEENS4_18smem_ptr_flag_bitsILi16EEENSS_INS5_IJNSA_ILi8EEESG_EEENS5_IJSG_SC_EEEEEEEvNS4_8identityENS4_28SM100_TMA_2SM_LOAD_MULTICASTES1A_vS1B_EENS_8epilogue10collective18CollectiveEpilogueINS1E_23Sm100TmaWarpSpecializedILi3ELi2ELi16ELb1ELb0EEEJNS5_IJSG_SG_SG_EEENS5_IJNSS_ISG_SC_EENSS_INS5_IJNSA_ILi16EEENSA_ILi2EEEEEENS5_IJSC_NSA_ILi32EEEEEEEEEEESI_SJ_SI_SJ_NS1E_6fusion15FusionCallbacksIS1I_NS1S_17LinearCombinationISI_fSI_fLNS_15FloatRoundStyleE2EEES1J_S1R_JEEENS4_5SM1004TMEM4LOAD26SM100_TMEM_LOAD_32dp32b16xENS4_13SM90_TMA_LOADENS11_INS12_ILi1ELi4ELi3EEES15_NSS_INS5_IJS16_S1L_EEENS5_IJS1L_SC_EEEEEEENS4_39AutoVectorizingCopyWithAssumedAlignmentILi128EEENS4_14SM90_TMA_STOREES27_S29_S29_EEEvvEEEEvNT_6ParamsE --------------------------
	.section	.nv.info._ZN7cutlass13device_kernelINS_4gemm6kernel13GemmUniversalIN4cute5tupleIJiiiiEEENS1_10collective13CollectiveMmaINS1_35MainloopSm100TmaUmmaWarpSpecializedILi17ELi2ELi4ENS5_IJNS4_1CILi4EEENSA_ILi1EEESC_EEEEENS5_IJNSA_ILi128EEENSA_ILi64EEESG_EEENS_10bfloat16_tENS5_IJlSC_lEEESI_SJ_NS4_8TiledMMAINS4_8MMA_AtomIJNS4_26SM100_MMA_F16BF16_2x1SM_SSISI_SI_fLi128ELi64ELNS4_4UMMA5MajorE0ELSO_0ELNSN_7ScaleInE0ELSP_0EEEEEENS4_6LayoutINS5_IJSC_SC_SC_EEENS5_IJNSA_ILi0EEESU_SU_EEEEENS5_IJNS4_10UnderscoreESX_SX_EEEEENS4_18SM100_TMA_2SM_LOADENS4_14ComposedLayoutINS4_7SwizzleILi3ELi4ELi3EEENS4_18smem_ptr_flag_bitsILi16EEENSS_INS5_IJNSA_ILi8EEESG_EEENS5_IJSG_SC_EEEEEEEvNS4_8identityENS4_28SM100_TMA_2SM_LOAD_MULTICASTES1A_vS1B_EENS_8epilogue10collective18CollectiveEpilogueINS1E_23Sm100TmaWarpSpecializedILi3ELi2ELi16ELb1ELb0EEEJNS5_IJSG_SG_SG_EEENS5_IJNSS_ISG_SC_EENSS_INS5_IJNSA_ILi16EEENSA_ILi2EEEEEENS5_IJSC_NSA_ILi32EEEEEEEEEEESI_SJ_SI_SJ_NS1E_6fusion15FusionCallbacksIS1I_NS1S_17LinearCombinationISI_fSI_fLNS_15FloatRoundStyleE2EEES1J_S1R_JEEENS4_5SM1004TMEM4LOAD26SM100_TMEM_LOAD_32dp32b16xENS4_13SM90_TMA_LOADENS11_INS12_ILi1ELi4ELi3EEES15_NSS_INS5_IJS16_S1L_EEENS5_IJS1L_SC_EEEEEEENS4_39AutoVectorizingCopyWithAssumedAlignmentILi128EEENS4_14SM90_TMA_STOREES27_S29_S29_EEEvvEEEEvNT_6ParamsE,"",@"SHT_CUDA_INFO"
	.sectionflags	@""
	.align	4


	//----- nvinfo : EIATTR_CUDA_API_VERSION
	.align		4
        /*0000*/ 	.byte	0x04, 0x37
        /*0002*/ 	.short	(.L_31 - .L_30)
.L_30:
        /*0004*/ 	.word	0x00000082


	//----- nvinfo : EIATTR_KPARAM_INFO
	.align		4
.L_31:
        /*0008*/ 	.byte	0x04, 0x17
        /*000a*/ 	.short	(.L_33 - .L_32)
.L_32:
        /*000c*/ 	.word	0x00000000
        /*0010*/ 	.short	0x0000
        /*0012*/ 	.short	0x0000
        /*0014*/ 	.byte	0x00, 0xf0, 0x01, 0x20


	//----- nvinfo : EIATTR_AT_ENTRY_FRAGMENTS
	.align		4
.L_33:
        /*0018*/ 	.byte	0x04, 0x4f
        /*001a*/ 	.short	(.L_35 - .L_34)


	//   ....[0]....
.L_34:
        /*001c*/ 	.word	0x00000007


	//----- nvinfo : EIATTR_RESERVED_SMEM_USED
	.align		4
.L_35:
        /*0020*/ 	.byte	0x01, 0x41
	.zero		2


	//----- nvinfo : EIATTR_SPARSE_MMA_MASK
	.align		4
        /*0024*/ 	.byte	0x03, 0x50
        /*0026*/ 	.short	0x0000


	//----- nvinfo : EIATTR_TCGEN05_2CTA_USED
	.align		4
        /*0028*/ 	.byte	0x01, 0x52
	.zero		2


	//----- nvinfo : EIATTR_MAXREG_COUNT
	.align		4
        /*002c*/ 	.byte	0x03, 0x1b
        /*002e*/ 	.short	0x00ff


	//----- nvinfo : EIATTR_NUM_BARRIERS
	.align		4
        /*0030*/ 	.byte	0x02, 0x4c
        /*0032*/ 	.byte	0x07
	.zero		1


	//----- nvinfo : EIATTR_EXTERNS
	.align		4
        /*0034*/ 	.byte	0x04, 0x0f
        /*0036*/ 	.short	(.L_37 - .L_36)


	//   ....[0]....
	.align		4
.L_36:
        /*0038*/ 	.word	index@(__assertfail)


	//----- nvinfo : EIATTR_MERCURY_ISA_VERSION
	.align		4
.L_37:
        /*003c*/ 	.byte	0x03, 0x5f
        /*003e*/ 	.short	0x0101


	//----- nvinfo : EIATTR_INT_WARP_WIDE_INSTR_OFFSETS
	.align		4
        /*0040*/ 	.byte	0x04, 0x31
        /*0042*/ 	.short	(.L_39 - .L_38)


	//   ....[0]....
.L_38:
        /*0044*/ 	.word	0x00000f90


	//   ....[1]....
        /*0048*/ 	.word	0x00001040


	//   ....[2]....
        /*004c*/ 	.word	0x00004c90


	//   ....[3]....
        /*0050*/ 	.word	0x00004cc0


	//   ....[4]....
        /*0054*/ 	.word	0x00004ce0


	//   ....[5]....
        /*0058*/ 	.word	0x00005870


	//   ....[6]....
        /*005c*/ 	.word	0x000059d0


	//   ....[7]....
        /*0060*/ 	.word	0x00005a80


	//   ....[8]....
        /*0064*/ 	.word	0x00005b90


	//   ....[9]....
        /*0068*/ 	.word	0x00005cc0


	//   ....[10]....
        /*006c*/ 	.word	0x00005d60


	//----- nvinfo : EIATTR_COOP_GROUP_MASK_REGIDS
	.align		4
.L_39:
        /*0070*/ 	.byte	0x04, 0x29
        /*0072*/ 	.short	(.L_41 - .L_40)


	//   ....[0]....
.L_40:
        /*0074*/ 	.word	0xffffffff


	//   ....[1]....
        /*0078*/ 	.word	0xffffffff


	//   ....[2]....
        /*007c*/ 	.word	0xffffffff


	//   ....[3]....
        /*0080*/ 	.word	0xffffffff


	//   ....[4]....
        /*0084*/ 	.word	0xffffffff


	//   ....[5]....
        /*0088*/ 	.word	0xffffffff


	//   ....[6]....
        /*008c*/ 	.word	0xffffffff


	//   ....[7]....
        /*0090*/ 	.word	0xffffffff


	//   ....[8]....
        /*0094*/ 	.word	0xffffffff


	//   ....[9]....
        /*0098*/ 	.word	0xffffffff


	//   ....[10]....
        /*009c*/ 	.word	0xffffffff


	//   ....[11]....
        /*00a0*/ 	.word	0xffffffff


	//   ....[12]....
        /*00a4*/ 	.word	0xffffffff


	//   ....[13]....
        /*00a8*/ 	.word	0xffffffff


	//----- nvinfo : EIATTR_COOP_GROUP_INSTR_OFFSETS
	.align		4
.L_41:
        /*00ac*/ 	.byte	0x04, 0x28
        /*00ae*/ 	.short	(.L_43 - .L_42)


	//   ....[0]....
.L_42:
        /*00b0*/ 	.word	0x000000b0


	//   ....[1]....
        /*00b4*/ 	.word	0x00000520


	//   ....[2]....
        /*00b8*/ 	.word	0x000008c0


	//   ....[3]....
        /*00bc*/ 	.word	0x00000a40


	//   ....[4]....
        /*00c0*/ 	.word	0x00000b40


	//   ....[5]....
        /*00c4*/ 	.word	0x00000cb0


	//   ....[6]....
        /*00c8*/ 	.word	0x00000e50


	//   ....[7]....
        /*00cc*/ 	.word	0x000010b0


	//   ....[8]....
        /*00d0*/ 	.word	0x00002430


	//   ....[9]....
        /*00d4*/ 	.word	0x00003a70


	//   ....[10]....
        /*00d8*/ 	.word	0x00003f40


	//   ....[11]....
        /*00dc*/ 	.word	0x00003f70


	//   ....[12]....
        /*00e0*/ 	.word	0x00004b90


	//   ....[13]....
        /*00e4*/ 	.word	0x00004da0


	//----- nvinfo : EIATTR_VRC_CTA_INIT_COUNT
	.align		4
.L_43:
        /*00e8*/ 	.byte	0x02, 0x4a
        /*00ea*/ 	.byte	0x80
	.zero		1


	//----- nvinfo : EIATTR_SYSCALL_OFFSETS
	.align		4
        /*00ec*/ 	.byte	0x04, 0x46
        /*00ee*/ 	.short	(.L_45 - .L_44)


	//   ....[0]....
.L_44:
        /*00f0*/ 	.word	0x000069f0


	//   ....[1]....
        /*00f4*/ 	.word	0x00006ae0


	//   ....[2]....
        /*00f8*/ 	.word	0x00007300


	//   ....[3]....
        /*00fc*/ 	.word	0x00007c90


	//----- nvinfo : EIATTR_MBARRIER_INSTR_OFFSETS
	.align		4
.L_45:
        /*0100*/ 	.byte	0x04, 0x39
        /*0102*/ 	.short	(.L_47 - .L_46)


	//   ....[0]....
.L_46:
        /*0104*/ 	.word	0x00000680
        /*0108*/ 	.word	0x000000ff
        /*010c*/ 	.word	0x00000000
        /*0110*/ 	.short	0x0100
        /*0112*/ 	.byte	0x04
	.zero		1


	//   ....[1]....
        /*0114*/ 	.word	0x00000690
        /*0118*/ 	.word	0x000000ff
        /*011c*/ 	.word	0x00000088
        /*0120*/ 	.short	0x0100
        /*0122*/ 	.byte	0x04
	.zero		1


	//   ....[2]....
        /*0124*/ 	.word	0x000006a0
        /*0128*/ 	.word	0x000000ff
        /*012c*/ 	.word	0x00000008
        /*0130*/ 	.short	0x0100
        /*0132*/ 	.byte	0x04
	.zero		1


	//   ....[3]....
        /*0134*/ 	.word	0x000006b0
        /*0138*/ 	.word	0x000000ff
        /*013c*/ 	.word	0x00000090
        /*0140*/ 	.short	0x0100
        /*0142*/ 	.byte	0x04
	.zero		1


	//   ....[4]....
        /*0144*/ 	.word	0x000006c0
        /*0148*/ 	.word	0x000000ff
        /*014c*/ 	.word	0x00000010
        /*0150*/ 	.short	0x0100
        /*0152*/ 	.byte	0x04
	.zero		1


	//   ....[5]....
        /*0154*/ 	.word	0x000006d0
        /*0158*/ 	.word	0x000000ff
        /*015c*/ 	.word	0x00000098
        /*0160*/ 	.short	0x0100
        /*0162*/ 	.byte	0x04
	.zero		1


	//   ....[6]....
        /*0164*/ 	.word	0x000006e0
        /*0168*/ 	.word	0x000000ff
        /*016c*/ 	.word	0x00000018
        /*0170*/ 	.short	0x0100
        /*0172*/ 	.byte	0x04
	.zero		1


	//   ....[7]....
        /*0174*/ 	.word	0x000006f0
        /*0178*/ 	.word	0x000000ff
        /*017c*/ 	.word	0x000000a0
        /*0180*/ 	.short	0x0100
        /*0182*/ 	.byte	0x04
	.zero		1


	//   ....[8]....
        /*0184*/ 	.word	0x00000700
        /*0188*/ 	.word	0x000000ff
        /*018c*/ 	.word	0x00000020
        /*0190*/ 	.short	0x0100
        /*0192*/ 	.byte	0x04
	.zero		1


	//   ....[9]....
        /*0194*/ 	.word	0x00000710
        /*0198*/ 	.word	0x000000ff
        /*019c*/ 	.word	0x000000a8
        /*01a0*/ 	.short	0x0100
        /*01a2*/ 	.byte	0x04
	.zero		1


	//   ....[10]....
        /*01a4*/ 	.word	0x00000720
        /*01a8*/ 	.word	0x000000ff
        /*01ac*/ 	.word	0x00000028
        /*01b0*/ 	.short	0x0100
        /*01b2*/ 	.byte	0x04
	.zero		1


	//   ....[11]....
        /*01b4*/ 	.word	0x00000730
        /*01b8*/ 	.word	0x000000ff
        /*01bc*/ 	.word	0x000000b0
        /*01c0*/ 	.short	0x0100
        /*01c2*/ 	.byte	0x04
	.zero		1


	//   ....[12]....
        /*01c4*/ 	.word	0x00000740
        /*01c8*/ 	.word	0x000000ff
        /*01cc*/ 	.word	0x00000030
        /*01d0*/ 	.short	0x0100
        /*01d2*/ 	.byte	0x04
	.zero		1


	//   ....[13]....
        /*01d4*/ 	.word	0x00000750
        /*01d8*/ 	.word	0x000000ff
        /*01dc*/ 	.word	0x000000b8
        /*01e0*/ 	.short	0x0100
        /*01e2*/ 	.byte	0x04
	.zero		1


	//   ....[14]....
        /*01e4*/ 	.word	0x00000760
        /*01e8*/ 	.word	0x000000ff
        /*01ec*/ 	.word	0x00000038
        /*01f0*/ 	.short	0x0100
        /*01f2*/ 	.byte	0x04
	.zero		1


	//   ....[15]....
        /*01f4*/ 	.word	0x00000770
        /*01f8*/ 	.word	0x000000ff
        /*01fc*/ 	.word	0x000000c0
        /*0200*/ 	.short	0x0100
        /*0202*/ 	.byte	0x04
	.zero		1


	//   ....[16]....
        /*0204*/ 	.word	0x00000780
        /*0208*/ 	.word	0x000000ff
        /*020c*/ 	.word	0x00000040
        /*0210*/ 	.short	0x0100
        /*0212*/ 	.byte	0x04
	.zero		1


	//   ....[17]....
        /*0214*/ 	.word	0x00000790
        /*0218*/ 	.word	0x000000ff
        /*021c*/ 	.word	0x000000c8
        /*0220*/ 	.short	0x0100
        /*0222*/ 	.byte	0x04
	.zero		1


	//   ....[18]....
        /*0224*/ 	.word	0x000007a0
        /*0228*/ 	.word	0x000000ff
        /*022c*/ 	.word	0x00000048
        /*0230*/ 	.short	0x0100
        /*0232*/ 	.byte	0x04
	.zero		1


	//   ....[19]....
        /*0234*/ 	.word	0x000007b0
        /*0238*/ 	.word	0x000000ff
        /*023c*/ 	.word	0x000000d0
        /*0240*/ 	.short	0x0100
        /*0242*/ 	.byte	0x04
	.zero		1


	//   ....[20]....
        /*0244*/ 	.word	0x000007c0
        /*0248*/ 	.word	0x000000ff
        /*024c*/ 	.word	0x00000050
        /*0250*/ 	.short	0x0100
        /*0252*/ 	.byte	0x04
	.zero		1


	//   ....[21]....
        /*0254*/ 	.word	0x000007d0
        /*0258*/ 	.word	0x000000ff
        /*025c*/ 	.word	0x000000d8
        /*0260*/ 	.short	0x0100
        /*0262*/ 	.byte	0x04
	.zero		1


	//   ....[22]....
        /*0264*/ 	.word	0x000007e0
        /*0268*/ 	.word	0x000000ff
        /*026c*/ 	.word	0x00000058
        /*0270*/ 	.short	0x0100
        /*0272*/ 	.byte	0x04
	.zero		1


	//   ....[23]....
        /*0274*/ 	.word	0x000007f0
        /*0278*/ 	.word	0x000000ff
        /*027c*/ 	.word	0x000000e0
        /*0280*/ 	.short	0x0100
        /*0282*/ 	.byte	0x04
	.zero		1


	//   ....[24]....
        /*0284*/ 	.word	0x00000800
        /*0288*/ 	.word	0x000000ff
        /*028c*/ 	.word	0x00000060
        /*0290*/ 	.short	0x0100
        /*0292*/ 	.byte	0x04
	.zero		1


	//   ....[25]....
        /*0294*/ 	.word	0x00000810
        /*0298*/ 	.word	0x000000ff
        /*029c*/ 	.word	0x000000e8
        /*02a0*/ 	.short	0x0100
        /*02a2*/ 	.byte	0x04
	.zero		1


	//   ....[26]....
        /*02a4*/ 	.word	0x00000820
        /*02a8*/ 	.word	0x000000ff
        /*02ac*/ 	.word	0x00000068
        /*02b0*/ 	.short	0x0100
        /*02b2*/ 	.byte	0x04
	.zero		1


	//   ....[27]....
        /*02b4*/ 	.word	0x00000830
        /*02b8*/ 	.word	0x000000ff
        /*02bc*/ 	.word	0x000000f0
        /*02c0*/ 	.short	0x0100
        /*02c2*/ 	.byte	0x04
	.zero		1


	//   ....[28]....
        /*02c4*/ 	.word	0x00000840
        /*02c8*/ 	.word	0x000000ff
        /*02cc*/ 	.word	0x00000070
        /*02d0*/ 	.short	0x0100
        /*02d2*/ 	.byte	0x04
	.zero		1


	//   ....[29]....
        /*02d4*/ 	.word	0x00000850
        /*02d8*/ 	.word	0x000000ff
        /*02dc*/ 	.word	0x000000f8
        /*02e0*/ 	.short	0x0100
        /*02e2*/ 	.byte	0x04
	.zero		1


	//   ....[30]....
        /*02e4*/ 	.word	0x00000860
        /*02e8*/ 	.word	0x000000ff
        /*02ec*/ 	.word	0x00000078
        /*02f0*/ 	.short	0x0100
        /*02f2*/ 	.byte	0x04
	.zero		1


	//   ....[31]....
        /*02f4*/ 	.word	0x00000870
        /*02f8*/ 	.word	0x000000ff
        /*02fc*/ 	.word	0x00000100
        /*0300*/ 	.short	0x0100
        /*0302*/ 	.byte	0x04
	.zero		1


	//   ....[32]....
        /*0304*/ 	.word	0x00000880
        /*0308*/ 	.word	0x000000ff
        /*030c*/ 	.word	0x00000080
        /*0310*/ 	.short	0x0100
        /*0312*/ 	.byte	0x04
	.zero		1


	//   ....[33]....
        /*0314*/ 	.word	0x00000890
        /*0318*/ 	.word	0x000000ff
        /*031c*/ 	.word	0x00000108
        /*0320*/ 	.short	0x0100
        /*0322*/ 	.byte	0x04
	.zero		1


	//   ....[34]....
        /*0324*/ 	.word	0x000009d0
        /*0328*/ 	.word	0x000000ff
        /*032c*/ 	.word	0x00000110
        /*0330*/ 	.short	0x0100
        /*0332*/ 	.byte	0x04
	.zero		1


	//   ....[35]....
        /*0334*/ 	.word	0x000009e0
        /*0338*/ 	.word	0x000000ff
        /*033c*/ 	.word	0x00000128
        /*0340*/ 	.short	0x0100
        /*0342*/ 	.byte	0x04
	.zero		1


	//   ....[36]....
        /*0344*/ 	.word	0x000009f0
        /*0348*/ 	.word	0x000000ff
        /*034c*/ 	.word	0x00000118
        /*0350*/ 	.short	0x0100
        /*0352*/ 	.byte	0x04
	.zero		1


	//   ....[37]....
        /*0354*/ 	.word	0x00000a00
        /*0358*/ 	.word	0x000000ff
        /*035c*/ 	.word	0x00000130
        /*0360*/ 	.short	0x0100
        /*0362*/ 	.byte	0x04
	.zero		1


	//   ....[38]....
        /*0364*/ 	.word	0x00000a10
        /*0368*/ 	.word	0x000000ff
        /*036c*/ 	.word	0x00000120
        /*0370*/ 	.short	0x0100
        /*0372*/ 	.byte	0x04
	.zero		1


	//   ....[39]....
        /*0374*/ 	.word	0x00000a20
        /*0378*/ 	.word	0x000000ff
        /*037c*/ 	.word	0x00000138
        /*0380*/ 	.short	0x0100
        /*0382*/ 	.byte	0x04
	.zero		1


	//   ....[40]....
        /*0384*/ 	.word	0x00000b10
        /*0388*/ 	.word	0x000000ff
        /*038c*/ 	.word	0x00000140
        /*0390*/ 	.short	0x0100
        /*0392*/ 	.byte	0x06
	.zero		1


	//   ....[41]....
        /*0394*/ 	.word	0x00000b20
        /*0398*/ 	.word	0x000000ff
        /*039c*/ 	.word	0x00000148
        /*03a0*/ 	.short	0x0100
        /*03a2*/ 	.byte	0x06
	.zero		1


	//   ....[42]....
        /*03a4*/ 	.word	0x00000c60
        /*03a8*/ 	.word	0x000000ff
        /*03ac*/ 	.word	0x00000150
        /*03b0*/ 	.short	0x0100
        /*03b2*/ 	.byte	0x06
	.zero		1


	//   ....[43]....
        /*03b4*/ 	.word	0x00000c70
        /*03b8*/ 	.word	0x000000ff
        /*03bc*/ 	.word	0x00000160
        /*03c0*/ 	.short	0x0100
        /*03c2*/ 	.byte	0x06
	.zero		1


	//   ....[44]....
        /*03c4*/ 	.word	0x00000c80
        /*03c8*/ 	.word	0x000000ff
        /*03cc*/ 	.word	0x00000158
        /*03d0*/ 	.short	0x0100
        /*03d2*/ 	.byte	0x06
	.zero		1


	//   ....[45]....
        /*03d4*/ 	.word	0x00000c90
        /*03d8*/ 	.word	0x000000ff
        /*03dc*/ 	.word	0x00000168
        /*03e0*/ 	.short	0x0100
        /*03e2*/ 	.byte	0x06
	.zero		1


	//   ....[46]....
        /*03e4*/ 	.word	0x00000dc0
        /*03e8*/ 	.word	0x000000ff
        /*03ec*/ 	.word	0x00000170
        /*03f0*/ 	.short	0x0100
        /*03f2*/ 	.byte	0x04
	.zero		1


	//   ....[47]....
        /*03f4*/ 	.word	0x00000dd0
        /*03f8*/ 	.word	0x000000ff
        /*03fc*/ 	.word	0x00000190
        /*0400*/ 	.short	0x0100
        /*0402*/ 	.byte	0x04
	.zero		1


	//   ....[48]....
        /*0404*/ 	.word	0x00000de0
        /*0408*/ 	.word	0x000000ff
        /*040c*/ 	.word	0x00000178
        /*0410*/ 	.short	0x0100
        /*0412*/ 	.byte	0x04
	.zero		1


	//   ....[49]....
        /*0414*/ 	.word	0x00000df0
        /*0418*/ 	.word	0x000000ff
        /*041c*/ 	.word	0x00000198
        /*0420*/ 	.short	0x0100
        /*0422*/ 	.byte	0x04
	.zero		1


	//   ....[50]....
        /*0424*/ 	.word	0x00000e00
        /*0428*/ 	.word	0x000000ff
        /*042c*/ 	.word	0x00000180
        /*0430*/ 	.short	0x0100
        /*0432*/ 	.byte	0x04
	.zero		1


	//   ....[51]....
        /*0434*/ 	.word	0x00000e10
        /*0438*/ 	.word	0x000000ff
        /*043c*/ 	.word	0x000001a0
        /*0440*/ 	.short	0x0100
        /*0442*/ 	.byte	0x04
	.zero		1


	//   ....[52]....
        /*0444*/ 	.word	0x00000e20
        /*0448*/ 	.word	0x000000ff
        /*044c*/ 	.word	0x00000188
        /*0450*/ 	.short	0x0100
        /*0452*/ 	.byte	0x04
	.zero		1


	//   ....[53]....
        /*0454*/ 	.word	0x00000e30
        /*0458*/ 	.word	0x000000ff
        /*045c*/ 	.word	0x000001a8
        /*0460*/ 	.short	0x0100
        /*0462*/ 	.byte	0x04
	.zero		1


	//   ....[54]....
        /*0464*/ 	.word	0x00000f30
        /*0468*/ 	.word	0x000000ff
        /*046c*/ 	.word	0x000001b0
        /*0470*/ 	.short	0x0100
        /*0472*/ 	.byte	0x04
	.zero		1


	//   ....[55]....
        /*0474*/ 	.word	0x00000f40
        /*0478*/ 	.word	0x000000ff
        /*047c*/ 	.word	0x000001c0
        /*0480*/ 	.short	0x0100
        /*0482*/ 	.byte	0x04
	.zero		1


	//   ....[56]....
        /*0484*/ 	.word	0x00000f50
        /*0488*/ 	.word	0x000000ff
        /*048c*/ 	.word	0x000001b8
        /*0490*/ 	.short	0x0100
        /*0492*/ 	.byte	0x04
	.zero		1


	//   ....[57]....
        /*0494*/ 	.word	0x00000f60
        /*0498*/ 	.word	0x000000ff
        /*049c*/ 	.word	0x000001c8
        /*04a0*/ 	.short	0x0100
        /*04a2*/ 	.byte	0x04
	.zero		1


	//   ....[58]....
        /*04a4*/ 	.word	0x00001060
        /*04a8*/ 	.word	0x000000ff
        /*04ac*/ 	.word	0x000001d0
        /*04b0*/ 	.short	0x0100
        /*04b2*/ 	.byte	0x06
	.zero		1


	//   ....[59]....
        /*04b4*/ 	.word	0x00001c70
        /*04b8*/ 	.word	0x00000000
        /*04bc*/ 	.word	0x000001c0
        /*04c0*/ 	.short	0x010a
        /*04c2*/ 	.byte	0xff
	.zero		1


	//   ....[60]....
        /*04c4*/ 	.word	0x00001ca0
        /*04c8*/ 	.word	0x00000000
        /*04cc*/ 	.word	0x000001b0
        /*04d0*/ 	.short	0x0101
        /*04d2*/ 	.byte	0xff
	.zero		1


	//   ....[61]....
        /*04d4*/ 	.word	0x00001d40
        /*04d8*/ 	.word	0x000000ff
        /*04dc*/ 	.word	0x00000088
        /*04e0*/ 	.short	0x010a
        /*04e2*/ 	.byte	0x04
	.zero		1


	//   ....[62]....
        /*04e4*/ 	.word	0x00001e10
        /*04e8*/ 	.word	0x000000ff
        /*04ec*/ 	.word	0x00000088
        /*04f0*/ 	.short	0x010a
        /*04f2*/ 	.byte	0x21
	.zero		1


	//   ....[63]....
        /*04f4*/ 	.word	0x00001fc0
        /*04f8*/ 	.word	0x000000ff
        /*04fc*/ 	.word	0x00000088
        /*0500*/ 	.short	0x010a
        /*0502*/ 	.byte	0x05
	.zero		1


	//   ....[64]....
        /*0504*/ 	.word	0x000020e0
        /*0508*/ 	.word	0x000000ff
        /*050c*/ 	.word	0x00000148
        /*0510*/ 	.short	0x0101
        /*0512*/ 	.byte	0x0d
	.zero		1


	//   ....[65]....
        /*0514*/ 	.word	0x00002100
        /*0518*/ 	.word	0x000000ff
        /*051c*/ 	.word	0x00000088
        /*0520*/ 	.short	0x010a
        /*0522*/ 	.byte	0x04
	.zero		1


	//   ....[66]....
        /*0524*/ 	.word	0x00002180
        /*0528*/ 	.word	0x000000ff
        /*052c*/ 	.word	0x00000088
        /*0530*/ 	.short	0x010a
        /*0532*/ 	.byte	0x09
	.zero		1


	//   ....[67]....
        /*0534*/ 	.word	0x00002350
        /*0538*/ 	.word	0x000000ff
        /*053c*/ 	.word	0x00000088
        /*0540*/ 	.short	0x010a
        /*0542*/ 	.byte	0x05
	.zero		1


	//   ....[68]....
        /*0544*/ 	.word	0x00002460
        /*0548*/ 	.word	0x00000003
        /*054c*/ 	.word	0x00000150
        /*0550*/ 	.short	0x010a
        /*0552*/ 	.byte	0xff
	.zero		1


	//   ....[69]....
        /*0554*/ 	.word	0x000025b0
        /*0558*/ 	.word	0x00000000
        /*055c*/ 	.word	0x00000000
        /*0560*/ 	.short	0x0101
        /*0562*/ 	.byte	0xff
	.zero		1


	//   ....[70]....
        /*0564*/ 	.word	0x00002b70
        /*0568*/ 	.word	0x000000ff
        /*056c*/ 	.word	0x00000000
        /*0570*/ 	.short	0x010a
        /*0572*/ 	.byte	0x04
	.zero		1


	//   ....[71]....
        /*0574*/ 	.word	0x00002c00
        /*0578*/ 	.word	0x000000ff
        /*057c*/ 	.word	0x00000000
        /*0580*/ 	.short	0x010a
        /*0582*/ 	.byte	0x05
	.zero		1


	//   ....[72]....
        /*0584*/ 	.word	0x00002c90
        /*0588*/ 	.word	0x000000ff
        /*058c*/ 	.word	0x00000000
        /*0590*/ 	.short	0x010a
        /*0592*/ 	.byte	0x05
	.zero		1


	//   ....[73]....
        /*0594*/ 	.word	0x00002d20
        /*0598*/ 	.word	0x000000ff
        /*059c*/ 	.word	0x00000000
        /*05a0*/ 	.short	0x010a
        /*05a2*/ 	.byte	0x05
	.zero		1


	//   ....[74]....
        /*05a4*/ 	.word	0x00002db0
        /*05a8*/ 	.word	0x000000ff
        /*05ac*/ 	.word	0x00000000
        /*05b0*/ 	.short	0x010a
        /*05b2*/ 	.byte	0x05
	.zero		1


	//   ....[75]....
        /*05b4*/ 	.word	0x00002e40
        /*05b8*/ 	.word	0x000000ff
        /*05bc*/ 	.word	0x00000000
        /*05c0*/ 	.short	0x010a
        /*05c2*/ 	.byte	0x05
	.zero		1


	//   ....[76]....
        /*05c4*/ 	.word	0x00002ed0
        /*05c8*/ 	.word	0x000000ff
        /*05cc*/ 	.word	0x00000000
        /*05d0*/ 	.short	0x010a
        /*05d2*/ 	.byte	0x05
	.zero		1


	//   ....[77]....
        /*05d4*/ 	.word	0x00002f60
        /*05d8*/ 	.word	0x000000ff
        /*05dc*/ 	.word	0x00000000
        /*05e0*/ 	.short	0x010a
        /*05e2*/ 	.byte	0x05
	.zero		1


	//   ....[78]....
        /*05e4*/ 	.word	0x00002ff0
        /*05e8*/ 	.word	0x000000ff
        /*05ec*/ 	.word	0x00000000
        /*05f0*/ 	.short	0x010a
        /*05f2*/ 	.byte	0x05
	.zero		1


	//   ....[79]....
        /*05f4*/ 	.word	0x00003080
        /*05f8*/ 	.word	0x000000ff
        /*05fc*/ 	.word	0x00000000
        /*0600*/ 	.short	0x010a
        /*0602*/ 	.byte	0x05
	.zero		1


	//   ....[80]....
        /*0604*/ 	.word	0x00003110
        /*0608*/ 	.word	0x000000ff
        /*060c*/ 	.word	0x00000000
        /*0610*/ 	.short	0x010a
        /*0612*/ 	.byte	0x05
	.zero		1


	//   ....[81]....
        /*0614*/ 	.word	0x000031a0
        /*0618*/ 	.word	0x000000ff
        /*061c*/ 	.word	0x00000000
        /*0620*/ 	.short	0x010a
        /*0622*/ 	.byte	0x05
	.zero		1


	//   ....[82]....
        /*0624*/ 	.word	0x00003230
        /*0628*/ 	.word	0x000000ff
        /*062c*/ 	.word	0x00000000
        /*0630*/ 	.short	0x010a
        /*0632*/ 	.byte	0x05
	.zero		1


	//   ....[83]....
        /*0634*/ 	.word	0x000032c0
        /*0638*/ 	.word	0x000000ff
        /*063c*/ 	.word	0x00000000
        /*0640*/ 	.short	0x010a
        /*0642*/ 	.byte	0x05
	.zero		1


	//   ....[84]....
        /*0644*/ 	.word	0x00003350
        /*0648*/ 	.word	0x000000ff
        /*064c*/ 	.word	0x00000000
        /*0650*/ 	.short	0x010a
        /*0652*/ 	.byte	0x05
	.zero		1


	//   ....[85]....
        /*0654*/ 	.word	0x000033e0
        /*0658*/ 	.word	0x000000ff
        /*065c*/ 	.word	0x00000000
        /*0660*/ 	.short	0x010a
        /*0662*/ 	.byte	0x05
	.zero		1


	//   ....[86]....
        /*0664*/ 	.word	0x00003480
        /*0668*/ 	.word	0x00000000
        /*066c*/ 	.word	0x00000000
        /*0670*/ 	.short	0x010a
        /*0672*/ 	.byte	0xff
	.zero		1


	//   ....[87]....
        /*0674*/ 	.word	0x000035c0
        /*0678*/ 	.word	0x00000000
        /*067c*/ 	.word	0x000001b0
        /*0680*/ 	.short	0x010a
        /*0682*/ 	.byte	0xff
	.zero		1


	//   ....[88]....
        /*0684*/ 	.word	0x00003630
        /*0688*/ 	.word	0x00000000
        /*068c*/ 	.word	0x00000000
        /*0690*/ 	.short	0x0101
        /*0692*/ 	.byte	0xff
	.zero		1


	//   ....[89]....
        /*0694*/ 	.word	0x00003650
        /*0698*/ 	.word	0x000000ff
        /*069c*/ 	.word	0x00000160
        /*06a0*/ 	.short	0x010a
        /*06a2*/ 	.byte	0x04
	.zero		1


	//   ....[90]....
        /*06a4*/ 	.word	0x00003770
        /*06a8*/ 	.word	0x00000000
        /*06ac*/ 	.word	0x00000150
        /*06b0*/ 	.short	0x010a
        /*06b2*/ 	.byte	0xff
	.zero		1


	//   ....[91]....
        /*06b4*/ 	.word	0x00003870
        /*06b8*/ 	.word	0x00000000
        /*06bc*/ 	.word	0x00000000
        /*06c0*/ 	.short	0x0101
        /*06c2*/ 	.byte	0xff
	.zero		1


	//   ....[92]....
        /*06c4*/ 	.word	0x00003900
        /*06c8*/ 	.word	0x000000ff
        /*06cc*/ 	.word	0x00000160
        /*06d0*/ 	.short	0x0106
        /*06d2*/ 	.byte	0x04
	.zero		1


	//   ....[93]....
        /*06d4*/ 	.word	0x00003920
        /*06d8*/ 	.word	0x000000ff
        /*06dc*/ 	.word	0x00000160
        /*06e0*/ 	.short	0x010a
        /*06e2*/ 	.byte	0x04
	.zero		1


	//   ....[94]....
        /*06e4*/ 	.word	0x000039b0
        /*06e8*/ 	.word	0x000000ff
        /*06ec*/ 	.word	0x00000160
        /*06f0*/ 	.short	0x0106
        /*06f2*/ 	.byte	0x07
	.zero		1


	//   ....[95]....
        /*06f4*/ 	.word	0x000039f0
        /*06f8*/ 	.word	0x00000000
        /*06fc*/ 	.word	0x00000160
        /*0700*/ 	.short	0x010a
        /*0702*/ 	.byte	0xff
	.zero		1


	//   ....[96]....
        /*0704*/ 	.word	0x00003c40
        /*0708*/ 	.word	0x000000ff
        /*070c*/ 	.word	0x00000008
        /*0710*/ 	.short	0x010a
        /*0712*/ 	.byte	0x05
	.zero		1


	//   ....[97]....
        /*0714*/ 	.word	0x00003c60
        /*0718*/ 	.word	0x000000ff
        /*071c*/ 	.word	0x00000008
        /*0720*/ 	.short	0x010a
        /*0722*/ 	.byte	0x05
	.zero		1


	//   ....[98]....
        /*0724*/ 	.word	0x00003df0
        /*0728*/ 	.word	0x000000ff
        /*072c*/ 	.word	0x00000008
        /*0730*/ 	.short	0x010a
        /*0732*/ 	.byte	0x05
	.zero		1


	//   ....[99]....
        /*0734*/ 	.word	0x00003e10
        /*0738*/ 	.word	0x000000ff
        /*073c*/ 	.word	0x00000008
        /*0740*/ 	.short	0x010a
        /*0742*/ 	.byte	0x05
	.zero		1


	//   ....[100]....
        /*0744*/ 	.word	0x00003ed0
        /*0748*/ 	.word	0x000000ff
        /*074c*/ 	.word	0x00000000
        /*0750*/ 	.short	0x0101
        /*0752*/ 	.byte	0x04
	.zero		1


	//   ....[101]....
        /*0754*/ 	.word	0x00004210
        /*0758*/ 	.word	0x00000000
        /*075c*/ 	.word	0x00000150
        /*0760*/ 	.short	0x010a
        /*0762*/ 	.byte	0xff
	.zero		1


	//   ....[102]....
        /*0764*/ 	.word	0x000042d0
        /*0768*/ 	.word	0x00000000
        /*076c*/ 	.word	0x00000000
        /*0770*/ 	.short	0x0101
        /*0772*/ 	.byte	0xff
	.zero		1


	//   ....[103]....
        /*0774*/ 	.word	0x00004390
        /*0778*/ 	.word	0x000000ff
        /*077c*/ 	.word	0x00000000
        /*0780*/ 	.short	0x010a
        /*0782*/ 	.byte	0x04
	.zero		1


	//   ....[104]....
        /*0784*/ 	.word	0x000043a0
        /*0788*/ 	.word	0x000000ff
        /*078c*/ 	.word	0x00000190
        /*0790*/ 	.short	0x010a
        /*0792*/ 	.byte	0x1f
	.zero		1


	//   ....[105]....
        /*0794*/ 	.word	0x00004450
        /*0798*/ 	.word	0x000000ff
        /*079c*/ 	.word	0x00000000
        /*07a0*/ 	.short	0x010a
        /*07a2*/ 	.byte	0x05
	.zero		1


	//   ....[106]....
        /*07a4*/ 	.word	0x00004580
        /*07a8*/ 	.word	0x000000ff
        /*07ac*/ 	.word	0x00000000
        /*07b0*/ 	.short	0x010a
        /*07b2*/ 	.byte	0x04
	.zero		1


	//   ....[107]....
        /*07b4*/ 	.word	0x00004880
        /*07b8*/ 	.word	0x000000ff
        /*07bc*/ 	.word	0x00000000
        /*07c0*/ 	.short	0x010a
        /*07c2*/ 	.byte	0x04
	.zero		1


	//   ....[108]....
        /*07c4*/ 	.word	0x00004910
        /*07c8*/ 	.word	0x000000ff
        /*07cc*/ 	.word	0x00000000
        /*07d0*/ 	.short	0x010a
        /*07d2*/ 	.byte	0x05
	.zero		1


	//   ....[109]....
        /*07d4*/ 	.word	0x000049a0
        /*07d8*/ 	.word	0x000000ff
        /*07dc*/ 	.word	0x00000000
        /*07e0*/ 	.short	0x010a
        /*07e2*/ 	.byte	0x05
	.zero		1


	//   ....[110]....
        /*07e4*/ 	.word	0x00004a40
        /*07e8*/ 	.word	0x00000000
        /*07ec*/ 	.word	0x00000000
        /*07f0*/ 	.short	0x010a
        /*07f2*/ 	.byte	0xff
	.zero		1


	//   ....[111]....
        /*07f4*/ 	.word	0x00004a80
        /*07f8*/ 	.word	0x00000000
        /*07fc*/ 	.word	0x00000000
        /*0800*/ 	.short	0x010a
        /*0802*/ 	.byte	0xff
	.zero		1


	//   ....[112]....
        /*0804*/ 	.word	0x00004af0
        /*0808*/ 	.word	0x000000ff
        /*080c*/ 	.word	0x00000000
        /*0810*/ 	.short	0x0101
        /*0812*/ 	.byte	0x04
	.zero		1


	//   ....[113]....
        /*0814*/ 	.word	0x00004b30
        /*0818*/ 	.word	0x000000ff
        /*081c*/ 	.word	0x000001d0
        /*0820*/ 	.short	0x010a
        /*0822*/ 	.byte	0x1a
	.zero		1


	//   ....[114]....
        /*0824*/ 	.word	0x00004b80
        /*0828*/ 	.word	0x000000ff
        /*082c*/ 	.word	0x00000000
        /*0830*/ 	.short	0x0101
        /*0832*/ 	.byte	0x04
	.zero		1


	//   ....[115]....
        /*0834*/ 	.word	0x00005030
        /*0838*/ 	.word	0x00000008
        /*083c*/ 	.word	0x00000150
        /*0840*/ 	.short	0x010a
        /*0842*/ 	.byte	0xff
	.zero		1


	//   ....[116]....
        /*0844*/ 	.word	0x000051a0
        /*0848*/ 	.word	0x00000000
        /*084c*/ 	.word	0x00000000
        /*0850*/ 	.short	0x0101
        /*0852*/ 	.byte	0xff
	.zero		1


	//   ....[117]....
        /*0854*/ 	.word	0x00005670
        /*0858*/ 	.word	0x000000ff
        /*085c*/ 	.word	0x00000148
        /*0860*/ 	.short	0x010a
        /*0862*/ 	.byte	0x1d
	.zero		1


	//   ....[118]....
        /*0864*/ 	.word	0x00005840
        /*0868*/ 	.word	0x000000ff
        /*086c*/ 	.word	0x00000128
        /*0870*/ 	.short	0x010a
        /*0872*/ 	.byte	0x04
	.zero		1


	//   ....[119]....
        /*0874*/ 	.word	0x00005aa0
        /*0878*/ 	.word	0x000000ff
        /*087c*/ 	.word	0x00000110
        /*0880*/ 	.short	0x010b
        /*0882*/ 	.byte	0x04
	.zero		1


	//   ....[120]....
        /*0884*/ 	.word	0x00005ab0
        /*0888*/ 	.word	0x000000ff
        /*088c*/ 	.word	0x00000000
        /*0890*/ 	.short	0x0101
        /*0892*/ 	.byte	0x07
	.zero		1


	//   ....[121]....
        /*0894*/ 	.word	0x00005ac0
        /*0898*/ 	.word	0x000000ff
        /*089c*/ 	.word	0x00000128
        /*08a0*/ 	.short	0x010a
        /*08a2*/ 	.byte	0x05
	.zero		1


	//   ....[122]....
        /*08a4*/ 	.word	0x00005d80
        /*08a8*/ 	.word	0x000000ff
        /*08ac*/ 	.word	0x00000110
        /*08b0*/ 	.short	0x010b
        /*08b2*/ 	.byte	0x05
	.zero		1


	//   ....[123]....
        /*08b4*/ 	.word	0x00005d90
        /*08b8*/ 	.word	0x000000ff
        /*08bc*/ 	.word	0x00000000
        /*08c0*/ 	.short	0x0101
        /*08c2*/ 	.byte	0x04
	.zero		1


	//   ....[124]....
        /*08c4*/ 	.word	0x00005e00
        /*08c8*/ 	.word	0x000000ff
        /*08cc*/ 	.word	0x00000000
        /*08d0*/ 	.short	0x010a
        /*08d2*/ 	.byte	0x04
	.zero		1


	//   ....[125]....
        /*08d4*/ 	.word	0x00005e90
        /*08d8*/ 	.word	0x000000ff
        /*08dc*/ 	.word	0x00000000
        /*08e0*/ 	.short	0x010a
        /*08e2*/ 	.byte	0x05
	.zero		1


	//   ....[126]....
        /*08e4*/ 	.word	0x00005f30
        /*08e8*/ 	.word	0x00000000
        /*08ec*/ 	.word	0x00000000
        /*08f0*/ 	.short	0x010a
        /*08f2*/ 	.byte	0xff
	.zero		1


	//   ....[127]....
        /*08f4*/ 	.word	0x00006280
        /*08f8*/ 	.word	0x00000003
        /*08fc*/ 	.word	0x00000150
        /*0900*/ 	.short	0x010a
        /*0902*/ 	.byte	0xff
	.zero		1


	//   ....[128]....
        /*0904*/ 	.word	0x00006400
        /*0908*/ 	.word	0x00000000
        /*090c*/ 	.word	0x00000000
        /*0910*/ 	.short	0x0101
        /*0912*/ 	.byte	0xff
	.zero		1


	//   ....[129]....
        /*0914*/ 	.word	0x00006f90
        /*0918*/ 	.word	0x00000000
        /*091c*/ 	.word	0x00000110
        /*0920*/ 	.short	0x010a
        /*0922*/ 	.byte	0xff
	.zero		1


	//   ....[130]....
        /*0924*/ 	.word	0x00006fc0
        /*0928*/ 	.word	0x00000035
        /*092c*/ 	.word	0x00000170
        /*0930*/ 	.short	0x010a
        /*0932*/ 	.byte	0xff
	.zero		1


	//   ....[131]....
        /*0934*/ 	.word	0x000070d0
        /*0938*/ 	.word	0x00000000
        /*093c*/ 	.word	0x00000110
        /*0940*/ 	.short	0x010a
        /*0942*/ 	.byte	0xff
	.zero		1


	//   ....[132]....
        /*0944*/ 	.word	0x000071e0
        /*0948*/ 	.word	0x00000035
        /*094c*/ 	.word	0x00000170
        /*0950*/ 	.short	0x010a
        /*0952*/ 	.byte	0xff
	.zero		1


	//   ....[133]....
        /*0954*/ 	.word	0x00007a00
        /*0958*/ 	.word	0x00000000
        /*095c*/ 	.word	0x00000000
        /*0960*/ 	.short	0x0101
        /*0962*/ 	.byte	0xff
	.zero		1


	//   ....[134]....
        /*0964*/ 	.word	0x00007a10
        /*0968*/ 	.word	0x00000003
        /*096c*/ 	.word	0x00000110
        /*0970*/ 	.short	0x010a
        /*0972*/ 	.byte	0xff
	.zero		1


	//   ....[135]....
        /*0974*/ 	.word	0x00007ad0
        /*0978*/ 	.word	0x00000003
        /*097c*/ 	.word	0x00000110
        /*0980*/ 	.short	0x010a
        /*0982*/ 	.byte	0xff
	.zero		1


	//   ....[136]....
        /*0984*/ 	.word	0x00007e30
        /*0988*/ 	.word	0x00000035
        /*098c*/ 	.word	0x00000000
        /*0990*/ 	.short	0x0101
        /*0992*/ 	.byte	0xff
	.zero		1


	//   ....[137]....
        /*0994*/ 	.word	0x00008400
        /*0998*/ 	.word	0x00000000
        /*099c*/ 	.word	0x00000000
        /*09a0*/ 	.short	0x0101
        /*09a2*/ 	.byte	0xff
	.zero		1


	//   ....[138]....
        /*09a4*/ 	.word	0x000086c0
        /*09a8*/ 	.word	0x000000ff
        /*09ac*/ 	.word	0x00000000
        /*09b0*/ 	.short	0x0101
        /*09b2*/ 	.byte	0x04
	.zero		1


	//   ....[139]....
        /*09b4*/ 	.word	0x000086e0
        /*09b8*/ 	.word	0x00000000
        /*09bc*/ 	.word	0x000001c0
        /*09c0*/ 	.short	0x010a
        /*09c2*/ 	.byte	0xff
	.zero		1


	//   ....[140]....
        /*09c4*/ 	.word	0x00008740
        /*09c8*/ 	.word	0x00000000
        /*09cc*/ 	.word	0x00000088
        /*09d0*/ 	.short	0x010a
        /*09d2*/ 	.byte	0xff
	.zero		1


	//   ....[141]....
        /*09d4*/ 	.word	0x000087a0
        /*09d8*/ 	.word	0x00000000
        /*09dc*/ 	.word	0x00000088
        /*09e0*/ 	.short	0x010a
        /*09e2*/ 	.byte	0xff
	.zero		1


	//   ....[142]....
        /*09e4*/ 	.word	0x000087f0
        /*09e8*/ 	.word	0x00000003
        /*09ec*/ 	.word	0x00000150
        /*09f0*/ 	.short	0x010a
        /*09f2*/ 	.byte	0xff
	.zero		1


	//   ....[143]....
        /*09f4*/ 	.word	0x00008850
        /*09f8*/ 	.word	0x00000000
        /*09fc*/ 	.word	0x00000000
        /*0a00*/ 	.short	0x010a
        /*0a02*/ 	.byte	0xff
	.zero		1


	//   ....[144]....
        /*0a04*/ 	.word	0x000088b0
        /*0a08*/ 	.word	0x00000000
        /*0a0c*/ 	.word	0x00000000
        /*0a10*/ 	.short	0x010a
        /*0a12*/ 	.byte	0xff
	.zero		1


	//   ....[145]....
        /*0a14*/ 	.word	0x00008910
        /*0a18*/ 	.word	0x00000000
        /*0a1c*/ 	.word	0x00000000
        /*0a20*/ 	.short	0x010a
        /*0a22*/ 	.byte	0xff
	.zero		1


	//   ....[146]....
        /*0a24*/ 	.word	0x00008970
        /*0a28*/ 	.word	0x00000000
        /*0a2c*/ 	.word	0x00000000
        /*0a30*/ 	.short	0x010a
        /*0a32*/ 	.byte	0xff
	.zero		1


	//   ....[147]....
        /*0a34*/ 	.word	0x000089d0
        /*0a38*/ 	.word	0x00000000
        /*0a3c*/ 	.word	0x00000000
        /*0a40*/ 	.short	0x010a
        /*0a42*/ 	.byte	0xff
	.zero		1


	//   ....[148]....
        /*0a44*/ 	.word	0x00008a30
        /*0a48*/ 	.word	0x00000000
        /*0a4c*/ 	.word	0x00000000
        /*0a50*/ 	.short	0x010a
        /*0a52*/ 	.byte	0xff
	.zero		1


	//   ....[149]....
        /*0a54*/ 	.word	0x00008a90
        /*0a58*/ 	.word	0x00000000
        /*0a5c*/ 	.word	0x00000000
        /*0a60*/ 	.short	0x010a
        /*0a62*/ 	.byte	0xff
	.zero		1


	//   ....[150]....
        /*0a64*/ 	.word	0x00008af0
        /*0a68*/ 	.word	0x00000000
        /*0a6c*/ 	.word	0x00000000
        /*0a70*/ 	.short	0x010a
        /*0a72*/ 	.byte	0xff
	.zero		1


	//   ....[151]....
        /*0a74*/ 	.word	0x00008b50
        /*0a78*/ 	.word	0x00000000
        /*0a7c*/ 	.word	0x00000000
        /*0a80*/ 	.short	0x010a
        /*0a82*/ 	.byte	0xff
	.zero		1


	//   ....[152]....
        /*0a84*/ 	.word	0x00008bb0
        /*0a88*/ 	.word	0x00000000
        /*0a8c*/ 	.word	0x00000000
        /*0a90*/ 	.short	0x010a
        /*0a92*/ 	.byte	0xff
	.zero		1


	//   ....[153]....
        /*0a94*/ 	.word	0x00008c10
        /*0a98*/ 	.word	0x00000000
        /*0a9c*/ 	.word	0x00000000
        /*0aa0*/ 	.short	0x010a
        /*0aa2*/ 	.byte	0xff
	.zero		1


	//   ....[154]....
        /*0aa4*/ 	.word	0x00008c70
        /*0aa8*/ 	.word	0x00000000
        /*0aac*/ 	.word	0x00000000
        /*0ab0*/ 	.short	0x010a
        /*0ab2*/ 	.byte	0xff
	.zero		1


	//   ....[155]....
        /*0ab4*/ 	.word	0x00008cd0
        /*0ab8*/ 	.word	0x00000000
        /*0abc*/ 	.word	0x00000000
        /*0ac0*/ 	.short	0x010a
        /*0ac2*/ 	.byte	0xff
	.zero		1


	//   ....[156]....
        /*0ac4*/ 	.word	0x00008d30
        /*0ac8*/ 	.word	0x00000000
        /*0acc*/ 	.word	0x00000000
        /*0ad0*/ 	.short	0x010a
        /*0ad2*/ 	.byte	0xff
	.zero		1


	//   ....[157]....
        /*0ad4*/ 	.word	0x00008d90
        /*0ad8*/ 	.word	0x00000000
        /*0adc*/ 	.word	0x00000000
        /*0ae0*/ 	.short	0x010a
        /*0ae2*/ 	.byte	0xff
	.zero		1


	//   ....[158]....
        /*0ae4*/ 	.word	0x00008df0
        /*0ae8*/ 	.word	0x00000000
        /*0aec*/ 	.word	0x00000000
        /*0af0*/ 	.short	0x010a
        /*0af2*/ 	.byte	0xff
	.zero		1


	//   ....[159]....
        /*0af4*/ 	.word	0x00008e40
        /*0af8*/ 	.word	0x00000000
        /*0afc*/ 	.word	0x000001b0
        /*0b00*/ 	.short	0x010a
        /*0b02*/ 	.byte	0xff
	.zero		1


	//   ....[160]....
        /*0b04*/ 	.word	0x00008ea0
        /*0b08*/ 	.word	0x00000000
        /*0b0c*/ 	.word	0x00000160
        /*0b10*/ 	.short	0x010a
        /*0b12*/ 	.byte	0xff
	.zero		1


	//   ....[161]....
        /*0b14*/ 	.word	0x00008ef0
        /*0b18*/ 	.word	0x00000000
        /*0b1c*/ 	.word	0x00000150
        /*0b20*/ 	.short	0x010a
        /*0b22*/ 	.byte	0xff
	.zero		1


	//   ....[162]....
        /*0b24*/ 	.word	0x00008f50
        /*0b28*/ 	.word	0x00000000
        /*0b2c*/ 	.word	0x00000160
        /*0b30*/ 	.short	0x010a
        /*0b32*/ 	.byte	0xff
	.zero		1


	//   ....[163]....
        /*0b34*/ 	.word	0x00008fb0
        /*0b38*/ 	.word	0x00000005
        /*0b3c*/ 	.word	0x00000008
        /*0b40*/ 	.short	0x010a
        /*0b42*/ 	.byte	0xff
	.zero		1


	//   ....[164]....
        /*0b44*/ 	.word	0x00009090
        /*0b48*/ 	.word	0x00000003
        /*0b4c*/ 	.word	0x00000008
        /*0b50*/ 	.short	0x010a
        /*0b52*/ 	.byte	0xff
	.zero		1


	//   ....[165]....
        /*0b54*/ 	.word	0x000090e0
        /*0b58*/ 	.word	0x00000000
        /*0b5c*/ 	.word	0x00000150
        /*0b60*/ 	.short	0x010a
        /*0b62*/ 	.byte	0xff
	.zero		1


	//   ....[166]....
        /*0b64*/ 	.word	0x00009140
        /*0b68*/ 	.word	0x00000000
        /*0b6c*/ 	.word	0x00000190
        /*0b70*/ 	.short	0x010a
        /*0b72*/ 	.byte	0xff
	.zero		1


	//   ....[167]....
        /*0b74*/ 	.word	0x000091a0
        /*0b78*/ 	.word	0x00000000
        /*0b7c*/ 	.word	0x00000000
        /*0b80*/ 	.short	0x010a
        /*0b82*/ 	.byte	0xff
	.zero		1


	//   ....[168]....
        /*0b84*/ 	.word	0x00009200
        /*0b88*/ 	.word	0x00000000
        /*0b8c*/ 	.word	0x00000000
        /*0b90*/ 	.short	0x010a
        /*0b92*/ 	.byte	0xff
	.zero		1


	//   ....[169]....
        /*0b94*/ 	.word	0x00009260
        /*0b98*/ 	.word	0x00000000
        /*0b9c*/ 	.word	0x00000000
        /*0ba0*/ 	.short	0x010a
        /*0ba2*/ 	.byte	0xff
	.zero		1


	//   ....[170]....
        /*0ba4*/ 	.word	0x000092c0
        /*0ba8*/ 	.word	0x00000000
        /*0bac*/ 	.word	0x00000000
        /*0bb0*/ 	.short	0x010a
        /*0bb2*/ 	.byte	0xff
	.zero		1


	//   ....[171]....
        /*0bb4*/ 	.word	0x00009320
        /*0bb8*/ 	.word	0x00000000
        /*0bbc*/ 	.word	0x000001d0
        /*0bc0*/ 	.short	0x010a
        /*0bc2*/ 	.byte	0xff
	.zero		1


	//   ....[172]....
        /*0bc4*/ 	.word	0x00009370
        /*0bc8*/ 	.word	0x00000008
        /*0bcc*/ 	.word	0x00000150
        /*0bd0*/ 	.short	0x010a
        /*0bd2*/ 	.byte	0xff
	.zero		1


	//   ....[173]....
        /*0bd4*/ 	.word	0x000093d0
        /*0bd8*/ 	.word	0x00000000
        /*0bdc*/ 	.word	0x00000148
        /*0be0*/ 	.short	0x010a
        /*0be2*/ 	.byte	0xff
	.zero		1


	//   ....[174]....
        /*0be4*/ 	.word	0x00009430
        /*0be8*/ 	.word	0x00000000
        /*0bec*/ 	.word	0x00000128
        /*0bf0*/ 	.short	0x010a
        /*0bf2*/ 	.byte	0xff
	.zero		1


	//   ....[175]....
        /*0bf4*/ 	.word	0x00009490
        /*0bf8*/ 	.word	0x00000002
        /*0bfc*/ 	.word	0x00000128
        /*0c00*/ 	.short	0x010a
        /*0c02*/ 	.byte	0xff
	.zero		1


	//   ....[176]....
        /*0c04*/ 	.word	0x000094f0
        /*0c08*/ 	.word	0x00000000
        /*0c0c*/ 	.word	0x00000000
        /*0c10*/ 	.short	0x010a
        /*0c12*/ 	.byte	0xff
	.zero		1


	//   ....[177]....
        /*0c14*/ 	.word	0x00009550
        /*0c18*/ 	.word	0x00000000
        /*0c1c*/ 	.word	0x00000000
        /*0c20*/ 	.short	0x010a
        /*0c22*/ 	.byte	0xff
	.zero		1


	//   ....[178]....
        /*0c24*/ 	.word	0x000095a0
        /*0c28*/ 	.word	0x00000003
        /*0c2c*/ 	.word	0x00000150
        /*0c30*/ 	.short	0x010a
        /*0c32*/ 	.byte	0xff
	.zero		1


	//   ....[179]....
        /*0c34*/ 	.word	0x000095f0
        /*0c38*/ 	.word	0x00000000
        /*0c3c*/ 	.word	0x00000110
        /*0c40*/ 	.short	0x010a
        /*0c42*/ 	.byte	0xff
	.zero		1


	//   ....[180]....
        /*0c44*/ 	.word	0x00009640
        /*0c48*/ 	.word	0x00000035
        /*0c4c*/ 	.word	0x00000170
        /*0c50*/ 	.short	0x010a
        /*0c52*/ 	.byte	0xff
	.zero		1


	//   ....[181]....
        /*0c54*/ 	.word	0x00009690
        /*0c58*/ 	.word	0x00000003
        /*0c5c*/ 	.word	0x00000110
        /*0c60*/ 	.short	0x010a
        /*0c62*/ 	.byte	0xff
	.zero		1


	//----- nvinfo : EIATTR_NUM_MBARRIERS
	.align		4
.L_47:
        /*0c64*/ 	.byte	0x03, 0x38
        /*0c66*/ 	.short	0x003b


	//----- nvinfo : EIATTR_EXIT_INSTR_OFFSETS
	.align		4
        /*0c68*/ 	.byte	0x04, 0x1c
        /*0c6a*/ 	.short	(.L_49 - .L_48)


	//   ....[0]....
.L_48:
        /*0c6c*/ 	.word	0x000034b0


	//   ....[1]....
        /*0c70*/ 	.word	0x000039c0


	//   ....[2]....
        /*0c74*/ 	.word	0x00003a20


	//   ....[3]....
        /*0c78*/ 	.word	0x00004db0


	//   ....[4]....
        /*0c7c*/ 	.word	0x00005f60


	//   ....[5]....
        /*0c80*/ 	.word	0x00005fa0


	//   ....[6]....
        /*0c84*/ 	.word	0x000085a0


	//   ....[7]....
        /*0c88*/ 	.word	0x00008620


	//   ....[8]....
        /*0c8c*/ 	.word	0x00008650


	//   ....[9]....
        /*0c90*/ 	.word	0x000086d0


	//----- nvinfo : EIATTR_MAX_THREADS
	.align		4
.L_49:
        /*0c94*/ 	.byte	0x04, 0x05
        /*0c96*/ 	.short	(.L_51 - .L_50)
.L_50:
        /*0c98*/ 	.word	0x00000100
        /*0c9c*/ 	.word	0x00000001
        /*0ca0*/ 	.word	0x00000001


	//----- nvinfo : EIATTR_CRS_STACK_SIZE
	.align		4
.L_51:
        /*0ca4*/ 	.byte	0x04, 0x1e
        /*0ca6*/ 	.short	(.L_53 - .L_52)
.L_52:
        /*0ca8*/ 	.word	0x00000000


	//----- nvinfo : EIATTR_CBANK_PARAM_SIZE
	.align		4
.L_53:
        /*0cac*/ 	.byte	0x03, 0x19
        /*0cae*/ 	.short	0x0800


	//----- nvinfo : EIATTR_PARAM_CBANK
	.align		4
        /*0cb0*/ 	.byte	0x04, 0x0a
        /*0cb2*/ 	.short	(.L_55 - .L_54)
	.align		4
.L_54:
        /*0cb4*/ 	.word	index@(.nv.constant0._ZN7cutlass13device_kernelINS_4gemm6kernel13GemmUniversalIN4cute5tupleIJiiiiEEENS1_10collective13CollectiveMmaINS1_35MainloopSm100TmaUmmaWarpSpecializedILi17ELi2ELi4ENS5_IJNS4_1CILi4EEENSA_ILi1EEESC_EEEEENS5_IJNSA_ILi128EEENSA_ILi64EEESG_EEENS_10bfloat16_tENS5_IJlSC_lEEESI_SJ_NS4_8TiledMMAINS4_8MMA_AtomIJNS4_26SM100_MMA_F16BF16_2x1SM_SSISI_SI_fLi128ELi64ELNS4_4UMMA5MajorE0ELSO_0ELNSN_7ScaleInE0ELSP_0EEEEEENS4_6LayoutINS5_IJSC_SC_SC_EEENS5_IJNSA_ILi0EEESU_SU_EEEEENS5_IJNS4_10UnderscoreESX_SX_EEEEENS4_18SM100_TMA_2SM_LOADENS4_14ComposedLayoutINS4_7SwizzleILi3ELi4ELi3EEENS4_18smem_ptr_flag_bitsILi16EEENSS_INS5_IJNSA_ILi8EEESG_EEENS5_IJSG_SC_EEEEEEEvNS4_8identityENS4_28SM100_TMA_2SM_LOAD_MULTICASTES1A_vS1B_EENS_8epilogue10collective18CollectiveEpilogueINS1E_23Sm100TmaWarpSpecializedILi3ELi2ELi16ELb1ELb0EEEJNS5_IJSG_SG_SG_EEENS5_IJNSS_ISG_SC_EENSS_INS5_IJNSA_ILi16EEENSA_ILi2EEEEEENS5_IJSC_NSA_ILi32EEEEEEEEEEESI_SJ_SI_SJ_NS1E_6fusion15FusionCallbacksIS1I_NS1S_17LinearCombinationISI_fSI_fLNS_15FloatRoundStyleE2EEES1J_S1R_JEEENS4_5SM1004TMEM4LOAD26SM100_TMEM_LOAD_32dp32b16xENS4_13SM90_TMA_LOADENS11_INS12_ILi1ELi4ELi3EEES15_NSS_INS5_IJS16_S1L_EEENS5_IJS1L_SC_EEEEEEENS4_39AutoVectorizingCopyWithAssumedAlignmentILi128EEENS4_14SM90_TMA_STOREES27_S29_S29_EEEvvEEEEvNT_6ParamsE)
        /*0cb8*/ 	.short	0x0380
        /*0cba*/ 	.short	0x0800


	//----- nvinfo : EIATTR_SW_WAR
	.align		4
.L_55:
        /*0cbc*/ 	.byte	0x04, 0x36
        /*0cbe*/ 	.short	(.L_57 - .L_56)
.L_56:
        /*0cc0*/ 	.word	0x00000008
.L_57:


//--------------------- .nv.callgraph             --------------------------
	.section	.nv.callgraph,"",@"SHT_CUDA_CALLGRAPH"
	.align	4
	.sectionentsize	8
	.align		4
        /*0000*/ 	.word	0x00000000
	.align		4
        /*0004*/ 	.word	0xffffffff
	.align		4
        /*0008*/ 	.word	index@(_ZN7cutlass13device_kernelINS_4gemm6kernel13GemmUniversalIN4cute5tupleIJiiiiEEENS1_10collective13CollectiveMmaINS1_35MainloopSm100TmaUmmaWarpSpecializedILi17ELi2ELi4ENS5_IJNS4_1CILi4EEENSA_ILi1EEESC_EEEEENS5_IJNSA_ILi128EEENSA_ILi64EEESG_EEENS_10bfloat16_tENS5_IJlSC_lEEESI_SJ_NS4_8TiledMMAINS4_8MMA_AtomIJNS4_26SM100_MMA_F16BF16_2x1SM_SSISI_SI_fLi128ELi64ELNS4_4UMMA5MajorE0ELSO_0ELNSN_7ScaleInE0ELSP_0EEEEEENS4_6LayoutINS5_IJSC_SC_SC_EEENS5_IJNSA_ILi0EEESU_SU_EEEEENS5_IJNS4_10UnderscoreESX_SX_EEEEENS4_18SM100_TMA_2SM_LOADENS4_14ComposedLayoutINS4_7SwizzleILi3ELi4ELi3EEENS4_18smem_ptr_flag_bitsILi16EEENSS_INS5_IJNSA_ILi8EEESG_EEENS5_IJSG_SC_EEEEEEEvNS4_8identityENS4_28SM100_TMA_2SM_LOAD_MULTICASTES1A_vS1B_EENS_8epilogue10collective18CollectiveEpilogueINS1E_23Sm100TmaWarpSpecializedILi3ELi2ELi16ELb1ELb0EEEJNS5_IJSG_SG_SG_EEENS5_IJNSS_ISG_SC_EENSS_INS5_IJNSA_ILi16EEENSA_ILi2EEEEEENS5_IJSC_NSA_ILi32EEEEEEEEEEESI_SJ_SI_SJ_NS1E_6fusion15FusionCallbacksIS1I_NS1S_17LinearCombinationISI_fSI_fLNS_15FloatRoundStyleE2EEES1J_S1R_JEEENS4_5SM1004TMEM4LOAD26SM100_TMEM_LOAD_32dp32b16xENS4_13SM90_TMA_LOADENS11_INS12_ILi1ELi4ELi3EEES15_NSS_INS5_IJS16_S1L_EEENS5_IJS1L_SC_EEEEEEENS4_39AutoVectorizingCopyWithAssumedAlignmentILi128EEENS4_14SM90_TMA_STOREES27_S29_S29_EEEvvEEEEvNT_6ParamsE)
	.align		4
        /*000c*/ 	.word	index@(__assertfail)
	.align		4
        /*0010*/ 	.word	0x00000000
	.align		4
        /*0014*/ 	.word	0xfffffffe
	.align		4
        /*0018*/ 	.word	0x00000000
	.align		4
        /*001c*/ 	.word	0xfffffffd
	.align		4
        /*0020*/ 	.word	0x00000000
	.align		4
        /*0024*/ 	.word	0xfffffffc


//--------------------- .nv.constant4             --------------------------
	.section	.nv.constant4,"a",@progbits
	.align	8
	.align		8
.nv.constant4:
        /*0000*/ 	.dword	__assertfail
	.align		8
        /*0008*/ 	.dword	__unnamed_1
	.align		8
        /*0010*/ 	.dword	__unnamed_2
	.align		8
        /*0018*/ 	.dword	_ZN40_INTERNAL_448516d3_4_k_cu_94b83e4e_317834cuda3std3__45__cpo5beginE
	.align		8
        /*0020*/ 	.dword	_ZN40_INTERNAL_448516d3_4_k_cu_94b83e4e_317834cuda3std3__45__cpo3endE
	.align		8
        /*0028*/ 	.dword	_ZN40_INTERNAL_448516d3_4_k_cu_94b83e4e_317834cuda3std3__45__cpo6cbeginE
	.align		8
        /*0030*/ 	.dword	_ZN40_INTERNAL_448516d3_4_k_cu_94b83e4e_317834cuda3std3__45__cpo4cendE
	.align		8
        /*0038*/ 	.dword	_ZN40_INTERNAL_448516d3_4_k_cu_94b83e4e_317834cuda3std3__442_GLOBAL__N__448516d3_4_k_cu_94b83e4e_317836ignoreE
	.align		8
        /*0040*/ 	.dword	_ZN40_INTERNAL_448516d3_4_k_cu_94b83e4e_317834cuda3std3__419piecewise_constructE
	.align		8
        /*0048*/ 	.dword	_ZN40_INTERNAL_448516d3_4_k_cu_94b83e4e_317834cuda3std3__48in_placeE
	.align		8
        /*0050*/ 	.dword	_ZN40_INTERNAL_448516d3_4_k_cu_94b83e4e_317834cuda3std6ranges3__45__cpo4swapE
	.align		8
        /*0058*/ 	.dword	_ZN40_INTERNAL_448516d3_4_k_cu_94b83e4e_317834cuda3std6ranges3__45__cpo9iter_moveE
	.align		8
        /*0060*/ 	.dword	_ZN40_INTERNAL_448516d3_4_k_cu_94b83e4e_317834cute7productE
	.align		8
        /*0068*/ 	.dword	_ZN40_INTERNAL_448516d3_4_k_cu_94b83e4e_317834cute1_E
	.align		8
        /*0070*/ 	.dword	$str$25
	.align		8
        /*0078*/ 	.dword	$str$26
	.align		8
        /*0080*/ 	.dword	$str$27
	.align		8
        /*0088*/ 	.dword	$str$28


//--------------------- .text._ZN7cutlass13device_kernelINS_4gemm6kernel13GemmUniversalIN4cute5tupleIJiiiiEEENS1_10collective13CollectiveMmaINS1_35MainloopSm100TmaUmmaWarpSpecializedILi17ELi2ELi4ENS5_IJNS4_1CILi4EEENSA_ILi1EEESC_EEEEENS5_IJNSA_ILi128EEENSA_ILi64EEESG_EEENS_10bfloat16_tENS5_IJlSC_lEEESI_SJ_NS4_8TiledMMAINS4_8MMA_AtomIJNS4_26SM100_MMA_F16BF16_2x1SM_SSISI_SI_fLi128ELi64ELNS4_4UMMA5MajorE0ELSO_0ELNSN_7ScaleInE0ELSP_0EEEEEENS4_6LayoutINS5_IJSC_SC_SC_EEENS5_IJNSA_ILi0EEESU_SU_EEEEENS5_IJNS4_10UnderscoreESX_SX_EEEEENS4_18SM100_TMA_2SM_LOADENS4_14ComposedLayoutINS4_7SwizzleILi3ELi4ELi3EEENS4_18smem_ptr_flag_bitsILi16EEENSS_INS5_IJNSA_ILi8EEESG_EEENS5_IJSG_SC_EEEEEEEvNS4_8identityENS4_28SM100_TMA_2SM_LOAD_MULTICASTES1A_vS1B_EENS_8epilogue10collective18CollectiveEpilogueINS1E_23Sm100TmaWarpSpecializedILi3ELi2ELi16ELb1ELb0EEEJNS5_IJSG_SG_SG_EEENS5_IJNSS_ISG_SC_EENSS_INS5_IJNSA_ILi16EEENSA_ILi2EEEEEENS5_IJSC_NSA_ILi32EEEEEEEEEEESI_SJ_SI_SJ_NS1E_6fusion15FusionCallbacksIS1I_NS1S_17LinearCombinationISI_fSI_fLNS_15FloatRoundStyleE2EEES1J_S1R_JEEENS4_5SM1004TMEM4LOAD26SM100_TMEM_LOAD_32dp32b16xENS4_13SM90_TMA_LOADENS11_INS12_ILi1ELi4ELi3EEES15_NSS_INS5_IJS16_S1L_EEENS5_IJS1L_SC_EEEEEEENS4_39AutoVectorizingCopyWithAssumedAlignmentILi128EEENS4_14SM90_TMA_STOREES27_S29_S29_EEEvvEEEEvNT_6ParamsE --------------------------
	.section	.text._ZN7cutlass13device_kernelINS_4gemm6kernel13GemmUniversalIN4cute5tupleIJiiiiEEENS1_10collective13CollectiveMmaINS1_35MainloopSm100TmaUmmaWarpSpecializedILi17ELi2ELi4ENS5_IJNS4_1CILi4EEENSA_ILi1EEESC_EEEEENS5_IJNSA_ILi128EEENSA_ILi64EEESG_EEENS_10bfloat16_tENS5_IJlSC_lEEESI_SJ_NS4_8TiledMMAINS4_8MMA_AtomIJNS4_26SM100_MMA_F16BF16_2x1SM_SSISI_SI_fLi128ELi64ELNS4_4UMMA5MajorE0ELSO_0ELNSN_7ScaleInE0ELSP_0EEEEEENS4_6LayoutINS5_IJSC_SC_SC_EEENS5_IJNSA_ILi0EEESU_SU_EEEEENS5_IJNS4_10UnderscoreESX_SX_EEEEENS4_18SM100_TMA_2SM_LOADENS4_14ComposedLayoutINS4_7SwizzleILi3ELi4ELi3EEENS4_18smem_ptr_flag_bitsILi16EEENSS_INS5_IJNSA_ILi8EEESG_EEENS5_IJSG_SC_EEEEEEEvNS4_8identityENS4_28SM100_TMA_2SM_LOAD_MULTICASTES1A_vS1B_EENS_8epilogue10collective18CollectiveEpilogueINS1E_23Sm100TmaWarpSpecializedILi3ELi2ELi16ELb1ELb0EEEJNS5_IJSG_SG_SG_EEENS5_IJNSS_ISG_SC_EENSS_INS5_IJNSA_ILi16EEENSA_ILi2EEEEEENS5_IJSC_NSA_ILi32EEEEEEEEEEESI_SJ_SI_SJ_NS1E_6fusion15FusionCallbacksIS1I_NS1S_17LinearCombinationISI_fSI_fLNS_15FloatRoundStyleE2EEES1J_S1R_JEEENS4_5SM1004TMEM4LOAD26SM100_TMEM_LOAD_32dp32b16xENS4_13SM90_TMA_LOADENS11_INS12_ILi1ELi4ELi3EEES15_NSS_INS5_IJS16_S1L_EEENS5_IJS1L_SC_EEEEEEENS4_39AutoVectorizingCopyWithAssumedAlignmentILi128EEENS4_14SM90_TMA_STOREES27_S29_S29_EEEvvEEEEvNT_6ParamsE,"ax",@progbits
	.align	128
.text._ZN7cutlass13device_kernelINS_4gemm6kernel13GemmUniversalIN4cute5tupleIJiiiiEEENS1_10collective13CollectiveMmaINS1_35MainloopSm100TmaUmmaWarpSpecializedILi17ELi2ELi4ENS5_IJNS4_1CILi4EEENSA_ILi1EEESC_EEEEENS5_IJNSA_ILi128EEENSA_ILi64EEESG_EEENS_10bfloat16_tENS5_IJlSC_lEEESI_SJ_NS4_8TiledMMAINS4_8MMA_AtomIJNS4_26SM100_MMA_F16BF16_2x1SM_SSISI_SI_fLi128ELi64ELNS4_4UMMA5MajorE0ELSO_0ELNSN_7ScaleInE0ELSP_0EEEEEENS4_6LayoutINS5_IJSC_SC_SC_EEENS5_IJNSA_ILi0EEESU_SU_EEEEENS5_IJNS4_10UnderscoreESX_SX_EEEEENS4_18SM100_TMA_2SM_LOADENS4_14ComposedLayoutINS4_7SwizzleILi3ELi4ELi3EEENS4_18smem_ptr_flag_bitsILi16EEENSS_INS5_IJNSA_ILi8EEESG_EEENS5_IJSG_SC_EEEEEEEvNS4_8identityENS4_28SM100_TMA_2SM_LOAD_MULTICASTES1A_vS1B_EENS_8epilogue10collective18CollectiveEpilogueINS1E_23Sm100TmaWarpSpecializedILi3ELi2ELi16ELb1ELb0EEEJNS5_IJSG_SG_SG_EEENS5_IJNSS_ISG_SC_EENSS_INS5_IJNSA_ILi16EEENSA_ILi2EEEEEENS5_IJSC_NSA_ILi32EEEEEEEEEEESI_SJ_SI_SJ_NS1E_6fusion15FusionCallbacksIS1I_NS1S_17LinearCombinationISI_fSI_fLNS_15FloatRoundStyleE2EEES1J_S1R_JEEENS4_5SM1004TMEM4LOAD26SM100_TMEM_LOAD_32dp32b16xENS4_13SM90_TMA_LOADENS11_INS12_ILi1ELi4ELi3EEES15_NSS_INS5_IJS16_S1L_EEENS5_IJS1L_SC_EEEEEEENS4_39AutoVectorizingCopyWithAssumedAlignmentILi128EEENS4_14SM90_TMA_STOREES27_S29_S29_EEEvvEEEEvNT_6ParamsE:
        .type           _ZN7cutlass13device_kernelINS_4gemm6kernel13GemmUniversalIN4cute5tupleIJiiiiEEENS1_10collective13CollectiveMmaINS1_35MainloopSm100TmaUmmaWarpSpecializedILi17ELi2ELi4ENS5_IJNS4_1CILi4EEENSA_ILi1EEESC_EEEEENS5_IJNSA_ILi128EEENSA_ILi64EEESG_EEENS_10bfloat16_tENS5_IJlSC_lEEESI_SJ_NS4_8TiledMMAINS4_8MMA_AtomIJNS4_26SM100_MMA_F16BF16_2x1SM_SSISI_SI_fLi128ELi64ELNS4_4UMMA5MajorE0ELSO_0ELNSN_7ScaleInE0ELSP_0EEEEEENS4_6LayoutINS5_IJSC_SC_SC_EEENS5_IJNSA_ILi0EEESU_SU_EEEEENS5_IJNS4_10UnderscoreESX_SX_EEEEENS4_18SM100_TMA_2SM_LOADENS4_14ComposedLayoutINS4_7SwizzleILi3ELi4ELi3EEENS4_18smem_ptr_flag_bitsILi16EEENSS_INS5_IJNSA_ILi8EEESG_EEENS5_IJSG_SC_EEEEEEEvNS4_8identityENS4_28SM100_TMA_2SM_LOAD_MULTICASTES1A_vS1B_EENS_8epilogue10collective18CollectiveEpilogueINS1E_23Sm100TmaWarpSpecializedILi3ELi2ELi16ELb1ELb0EEEJNS5_IJSG_SG_SG_EEENS5_IJNSS_ISG_SC_EENSS_INS5_IJNSA_ILi16EEENSA_ILi2EEEEEENS5_IJSC_NSA_ILi32EEEEEEEEEEESI_SJ_SI_SJ_NS1E_6fusion15FusionCallbacksIS1I_NS1S_17LinearCombinationISI_fSI_fLNS_15FloatRoundStyleE2EEES1J_S1R_JEEENS4_5SM1004TMEM4LOAD26SM100_TMEM_LOAD_32dp32b16xENS4_13SM90_TMA_LOADENS11_INS12_ILi1ELi4ELi3EEES15_NSS_INS5_IJS16_S1L_EEENS5_IJS1L_SC_EEEEEEENS4_39AutoVectorizingCopyWithAssumedAlignmentILi128EEENS4_14SM90_TMA_STOREES27_S29_S29_EEEvvEEEEvNT_6ParamsE,@function
        .size           _ZN7cutlass13device_kernelINS_4gemm6kernel13GemmUniversalIN4cute5tupleIJiiiiEEENS1_10collective13CollectiveMmaINS1_35MainloopSm100TmaUmmaWarpSpecializedILi17ELi2ELi4ENS5_IJNS4_1CILi4EEENSA_ILi1EEESC_EEEEENS5_IJNSA_ILi128EEENSA_ILi64EEESG_EEENS_10bfloat16_tENS5_IJlSC_lEEESI_SJ_NS4_8TiledMMAINS4_8MMA_AtomIJNS4_26SM100_MMA_F16BF16_2x1SM_SSISI_SI_fLi128ELi64ELNS4_4UMMA5MajorE0ELSO_0ELNSN_7ScaleInE0ELSP_0EEEEEENS4_6LayoutINS5_IJSC_SC_SC_EEENS5_IJNSA_ILi0EEESU_SU_EEEEENS5_IJNS4_10UnderscoreESX_SX_EEEEENS4_18SM100_TMA_2SM_LOADENS4_14ComposedLayoutINS4_7SwizzleILi3ELi4ELi3EEENS4_18smem_ptr_flag_bitsILi16EEENSS_INS5_IJNSA_ILi8EEESG_EEENS5_IJSG_SC_EEEEEEEvNS4_8identityENS4_28SM100_TMA_2SM_LOAD_MULTICASTES1A_vS1B_EENS_8epilogue10collective18CollectiveEpilogueINS1E_23Sm100TmaWarpSpecializedILi3ELi2ELi16ELb1ELb0EEEJNS5_IJSG_SG_SG_EEENS5_IJNSS_ISG_SC_EENSS_INS5_IJNSA_ILi16EEENSA_ILi2EEEEEENS5_IJSC_NSA_ILi32EEEEEEEEEEESI_SJ_SI_SJ_NS1E_6fusion15FusionCallbacksIS1I_NS1S_17LinearCombinationISI_fSI_fLNS_15FloatRoundStyleE2EEES1J_S1R_JEEENS4_5SM1004TMEM4LOAD26SM100_TMEM_LOAD_32dp32b16xENS4_13SM90_TMA_LOADENS11_INS12_ILi1ELi4ELi3EEES15_NSS_INS5_IJS16_S1L_EEENS5_IJS1L_SC_EEEEEEENS4_39AutoVectorizingCopyWithAssumedAlignmentILi128EEENS4_14SM90_TMA_STOREES27_S29_S29_EEEvvEEEEvNT_6ParamsE,(.L_x_215 - _ZN7cutlass13device_kernelINS_4gemm6kernel13GemmUniversalIN4cute5tupleIJiiiiEEENS1_10collective13CollectiveMmaINS1_35MainloopSm100TmaUmmaWarpSpecializedILi17ELi2ELi4ENS5_IJNS4_1CILi4EEENSA_ILi1EEESC_EEEEENS5_IJNSA_ILi128EEENSA_ILi64EEESG_EEENS_10bfloat16_tENS5_IJlSC_lEEESI_SJ_NS4_8TiledMMAINS4_8MMA_AtomIJNS4_26SM100_MMA_F16BF16_2x1SM_SSISI_SI_fLi128ELi64ELNS4_4UMMA5MajorE0ELSO_0ELNSN_7ScaleInE0ELSP_0EEEEEENS4_6LayoutINS5_IJSC_SC_SC_EEENS5_IJNSA_ILi0EEESU_SU_EEEEENS5_IJNS4_10UnderscoreESX_SX_EEEEENS4_18SM100_TMA_2SM_LOADENS4_14ComposedLayoutINS4_7SwizzleILi3ELi4ELi3EEENS4_18smem_ptr_flag_bitsILi16EEENSS_INS5_IJNSA_ILi8EEESG_EEENS5_IJSG_SC_EEEEEEEvNS4_8identityENS4_28SM100_TMA_2SM_LOAD_MULTICASTES1A_vS1B_EENS_8epilogue10collective18CollectiveEpilogueINS1E_23Sm100TmaWarpSpecializedILi3ELi2ELi16ELb1ELb0EEEJNS5_IJSG_SG_SG_EEENS5_IJNSS_ISG_SC_EENSS_INS5_IJNSA_ILi16EEENSA_ILi2EEEEEENS5_IJSC_NSA_ILi32EEEEEEEEEEESI_SJ_SI_SJ_NS1E_6fusion15FusionCallbacksIS1I_NS1S_17LinearCombinationISI_fSI_fLNS_15FloatRoundStyleE2EEES1J_S1R_JEEENS4_5SM1004TMEM4LOAD26SM100_TMEM_LOAD_32dp32b16xENS4_13SM90_TMA_LOADENS11_INS12_ILi1ELi4ELi3EEES15_NSS_INS5_IJS16_S1L_EEENS5_IJS1L_SC_EEEEEEENS4_39AutoVectorizingCopyWithAssumedAlignmentILi128EEENS4_14SM90_TMA_STOREES27_S29_S29_EEEvvEEEEvNT_6ParamsE)
        .other          _ZN7cutlass13device_kernelINS_4gemm6kernel13GemmUniversalIN4cute5tupleIJiiiiEEENS1_10collective13CollectiveMmaINS1_35MainloopSm100TmaUmmaWarpSpecializedILi17ELi2ELi4ENS5_IJNS4_1CILi4EEENSA_ILi1EEESC_EEEEENS5_IJNSA_ILi128EEENSA_ILi64EEESG_EEENS_10bfloat16_tENS5_IJlSC_lEEESI_SJ_NS4_8TiledMMAINS4_8MMA_AtomIJNS4_26SM100_MMA_F16BF16_2x1SM_SSISI_SI_fLi128ELi64ELNS4_4UMMA5MajorE0ELSO_0ELNSN_7ScaleInE0ELSP_0EEEEEENS4_6LayoutINS5_IJSC_SC_SC_EEENS5_IJNSA_ILi0EEESU_SU_EEEEENS5_IJNS4_10UnderscoreESX_SX_EEEEENS4_18SM100_TMA_2SM_LOADENS4_14ComposedLayoutINS4_7SwizzleILi3ELi4ELi3EEENS4_18smem_ptr_flag_bitsILi16EEENSS_INS5_IJNSA_ILi8EEESG_EEENS5_IJSG_SC_EEEEEEEvNS4_8identityENS4_28SM100_TMA_2SM_LOAD_MULTICASTES1A_vS1B_EENS_8epilogue10collective18CollectiveEpilogueINS1E_23Sm100TmaWarpSpecializedILi3ELi2ELi16ELb1ELb0EEEJNS5_IJSG_SG_SG_EEENS5_IJNSS_ISG_SC_EENSS_INS5_IJNSA_ILi16EEENSA_ILi2EEEEEENS5_IJSC_NSA_ILi32EEEEEEEEEEESI_SJ_SI_SJ_NS1E_6fusion15FusionCallbacksIS1I_NS1S_17LinearCombinationISI_fSI_fLNS_15FloatRoundStyleE2EEES1J_S1R_JEEENS4_5SM1004TMEM4LOAD26SM100_TMEM_LOAD_32dp32b16xENS4_13SM90_TMA_LOADENS11_INS12_ILi1ELi4ELi3EEES15_NSS_INS5_IJS16_S1L_EEENS5_IJS1L_SC_EEEEEEENS4_39AutoVectorizingCopyWithAssumedAlignmentILi128EEENS4_14SM90_TMA_STOREES27_S29_S29_EEEvvEEEEvNT_6ParamsE,@"STO_CUDA_ENTRY STV_DEFAULT"
_ZN7cutlass13device_kernelINS_4gemm6kernel13GemmUniversalIN4cute5tupleIJiiiiEEENS1_10collective13CollectiveMmaINS1_35MainloopSm100TmaUmmaWarpSpecializedILi17ELi2ELi4ENS5_IJNS4_1CILi4EEENSA_ILi1EEESC_EEEEENS5_IJNSA_ILi128EEENSA_ILi64EEESG_EEENS_10bfloat16_tENS5_IJlSC_lEEESI_SJ_NS4_8TiledMMAINS4_8MMA_AtomIJNS4_26SM100_MMA_F16BF16_2x1SM_SSISI_SI_fLi128ELi64ELNS4_4UMMA5MajorE0ELSO_0ELNSN_7ScaleInE0ELSP_0EEEEEENS4_6LayoutINS5_IJSC_SC_SC_EEENS5_IJNSA_ILi0EEESU_SU_EEEEENS5_IJNS4_10UnderscoreESX_SX_EEEEENS4_18SM100_TMA_2SM_LOADENS4_14ComposedLayoutINS4_7SwizzleILi3ELi4ELi3EEENS4_18smem_ptr_flag_bitsILi16EEENSS_INS5_IJNSA_ILi8EEESG_EEENS5_IJSG_SC_EEEEEEEvNS4_8identityENS4_28SM100_TMA_2SM_LOAD_MULTICASTES1A_vS1B_EENS_8epilogue10collective18CollectiveEpilogueINS1E_23Sm100TmaWarpSpecializedILi3ELi2ELi16ELb1ELb0EEEJNS5_IJSG_SG_SG_EEENS5_IJNSS_ISG_SC_EENSS_INS5_IJNSA_ILi16EEENSA_ILi2EEEEEENS5_IJSC_NSA_ILi32EEEEEEEEEEESI_SJ_SI_SJ_NS1E_6fusion15FusionCallbacksIS1I_NS1S_17LinearCombinationISI_fSI_fLNS_15FloatRoundStyleE2EEES1J_S1R_JEEENS4_5SM1004TMEM4LOAD26SM100_TMEM_LOAD_32dp32b16xENS4_13SM90_TMA_LOADENS11_INS12_ILi1ELi4ELi3EEES15_NSS_INS5_IJS16_S1L_EEENS5_IJS1L_SC_EEEEEEENS4_39AutoVectorizingCopyWithAssumedAlignmentILi128EEENS4_14SM90_TMA_STOREES27_S29_S29_EEEvvEEEEvNT_6ParamsE:
[----:B------:R-:W1:Y:S01]  /*0000*/  LDC R1, c[0x0][0x37c] ;  /* 0x0000df00ff017b82 */ /* 0x000e620000000800 */
[----:B------:R-:W2:Y:S01]  /*0010*/  S2R R58, SR_TID.X ;  /* 0x00000000003a7919 */ /* 0x000ea20000002100 */
[----:B------:R-:W3:Y:S06]  /*0020*/  LDCU.64 UR8, c[0x0][0x890] ;  /* 0x00011200ff0877ac */ /* 0x000eec0008000a00 */
[----:B------:R-:W4:Y:S01]  /*0030*/  S2UR UR4, SR_CgaCtaId ;  /* 0x00000000000479c3 */ /* 0x000f220000008800 */
[----:B------:R-:W-:Y:S02]  /*0040*/  PRMT R46, RZ, 0x7610, R46 ;  /* 0x00007610ff2e7816 */ /* 0x000fe4000000002e */
[----:B------:R-:W-:Y:S01]  /*0050*/  ELECT P1, URZ, PT ;  /* 0x0000000000ff782f */ /* 0x000fe20003820000 */
[----:B---3--:R-:W-:-:S04]  /*0060*/  UISETP.NE.U32.AND UP0, UPT, UR8, URZ, UPT ;  /* 0x000000ff0800728c */ /* 0x008fc8000bf05070 */
[----:B------:R-:W-:Y:S02]  /*0070*/  UISETP.NE.AND.EX UP0, UPT, UR9, URZ, UPT, UP0 ;  /* 0x000000ff0900728c */ /* 0x000fe4000bf05300 */
[----:B----4-:R-:W-:Y:S02]  /*0080*/  ULOP3.LUT UR46, UR4, 0x1, URZ, 0xc0, !UPT ;  /* 0x00000001042e7892 */ /* 0x010fe4000f8ec0ff */
[----:B------:R-:W-:Y:S01]  /*0090*/  ULOP3.LUT UR45, UR4, 0x1, URZ, 0x3c, !UPT ;  /* 0x00000001042d7892 */ /* 0x000fe2000f8e3cff */
[----:B--2---:R-:W-:-:S05]  /*00a0*/  SHF.R.U32.HI R47, RZ, 0x5, R58 ;  /* 0x00000005ff2f7819 */ /* 0x004fca000001163a */
[----:B------:R-:W2:Y:S02]  /*00b0*/  SHFL.IDX PT, R0, R47, RZ, 0x1f ;  /* 0x00001fff2f007589 */ /* 0x000ea400000e0000 */
[----:B--2---:R-:W-:Y:S01]  /*00c0*/  R2UR UR20, R0 ;  /* 0x00000000001472ca */ /* 0x004fe200000e0000 */
[----:B-1----:R-:W-:-:S14]  /*00d0*/  BRA.U UP0, `(.L_x_0) ;  /* 0x0000000100307547 */ /* 0x002fdc000b800000 */
[----:B------:R-:W1:Y:S02]  /*00e0*/  LDCU.64 UR4, c[0x0][0x888] ;  /* 0x00011100ff0477ac */ /* 0x000e640008000a00 */
[----:B-1----:R-:W-:-:S04]  /*00f0*/  UISETP.NE.U32.AND UP0, UPT, UR4, URZ, UPT ;  /* 0x000000ff0400728c */ /* 0x002fc8000bf05070 */
[----:B------:R-:W-:-:S09]  /*0100*/  UISETP.NE.AND.EX UP0, UPT, UR5, URZ, UPT, UP0 ;  /* 0x000000ff0500728c */ /* 0x000fd2000bf05300 */
[----:B------:R-:W-:Y:S05]  /*0110*/  BRA.U !UP0, `(.L_x_1) ;  /* 0x0000000108147547 */ /* 0x000fea000b800000 */
[----:B------:R-:W1:Y:S01]  /*0120*/  LDC.64 R26, c[0x0][0x888] ;  /* 0x00022200ff1a7b82 */ /* 0x000e620000000a00 */
[----:B------:R-:W1:Y:S02]  /*0130*/  LDCU.64 UR4, c[0x0][0x358] ;  /* 0x00006b00ff0477ac */ /* 0x000e640008000a00 */
[----:B-1----:R1:W5:Y:S01]  /*0140*/  LDG.E R26, desc[UR4][R26.64] ;  /* 0x000000041a1a7981 */ /* 0x002362000c1e1900 */
[----:B------:R-:W-:Y:S01]  /*0150*/  HFMA2 R46, -RZ, RZ, 0, 5.9604644775390625e-08 ;  /* 0x00000001ff2e7431 */ /* 0x000fe200000001ff */
[----:B------:R-:W-:Y:S05]  /*0160*/  BRA `(.L_x_0) ;  /* 0x00000000000c7947 */ /* 0x000fea0003800000 */
.L_x_1:
[----:B------:R-:W1:Y:S01]  /*0170*/  LDCU UR4, c[0x0][0x880] ;  /* 0x00011000ff0477ac */ /* 0x000e620008000800 */
[----:B------:R-:W-:Y:S01]  /*0180*/  HFMA2 R46, -RZ, RZ, 0, 5.9604644775390625e-08 ;  /* 0x00000001ff2e7431 */ /* 0x000fe200000001ff */
[----:B-1----:R-:W-:-:S07]  /*0190*/  MOV R26, UR4 ;  /* 0x00000004001a7c02 */ /* 0x002fce0008000f00 */
.L_x_0:
[----:B------:R-:W2:Y:S02]  /*01a0*/  LDCU.64 UR4, c[0x0][0x8b0] ;  /* 0x00011600ff0477ac */ /* 0x000ea40008000a00 */
[----:B--2---:R-:W-:-:S04]  /*01b0*/  UISETP.NE.U32.AND UP0, UPT, UR4, URZ, UPT ;  /* 0x000000ff0400728c */ /* 0x004fc8000bf05070 */
[----:B------:R-:W-:-:S09]  /*01c0*/  UISETP.NE.AND.EX UP0, UPT, UR5, URZ, UPT, UP0 ;  /* 0x000000ff0500728c */ /* 0x000fd2000bf05300 */
[----:B------:R-:W-:Y:S05]  /*01d0*/  BRA.U UP0, `(.L_x_2) ;  /* 0x0000000100287547 */ /* 0x000fea000b800000 */
[----:B------:R-:W2:Y:S02]  /*01e0*/  LDCU.64 UR4, c[0x0][0x8a8] ;  /* 0x00011500ff0477ac */ /* 0x000ea40008000a00 */
[----:B--2---:R-:W-:-:S04]  /*01f0*/  UISETP.NE.U32.AND UP0, UPT, UR4, URZ, UPT ;  /* 0x000000ff0400728c */ /* 0x004fc8000bf05070 */
[----:B------:R-:W-:-:S09]  /*0200*/  UISETP.NE.AND.EX UP0, UPT, UR5, URZ, UPT, UP0 ;  /* 0x000000ff0500728c */ /* 0x000fd2000bf05300 */
[----:B------:R-:W-:Y:S05]  /*0210*/  BRA.U !UP0, `(.L_x_3) ;  /* 0x0000000108107547 */ /* 0x000fea000b800000 */
[----:B------:R-:W2:Y:S01]  /*0220*/  LDC.64 R24, c[0x0][0x8a8] ;  /* 0x00022a00ff187b82 */ /* 0x000ea20000000a00 */
[----:B------:R-:W2:Y:S02]  /*0230*/  LDCU.64 UR4, c[0x0][0x358] ;  /* 0x00006b00ff0477ac */ /* 0x000ea40008000a00 */
[----:B--2---:R2:W5:Y:S01]  /*0240*/  LDG.E R24, desc[UR4][R24.64] ;  /* 0x0000000418187981 */ /* 0x004562000c1e1900 */
[----:B------:R-:W-:Y:S05]  /*0250*/  BRA `(.L_x_2) ;  /* 0x0000000000087947 */ /* 0x000fea0003800000 */
.L_x_3:
[----:B------:R-:W2:Y:S02]  /*0260*/  LDCU UR4, c[0x0][0x8a0] ;  /* 0x00011400ff0477ac */ /* 0x000ea40008000800 */
[----:B--2---:R-:W-:Y:S02]  /*0270*/  MOV R24, UR4 ;  /* 0x0000000400187c02 */ /* 0x004fe40008000f00 */
.L_x_2:
[----:B------:R-:W-:Y:S01]  /*0280*/  IMAD.U32 R0, RZ, RZ, UR20 ;  /* 0x00000014ff007e24 */ /* 0x000fe2000f8e00ff */
[----:B------:R-:W-:Y:S04]  /*0290*/  BSSY.RECONVERGENT B0, `(.L_x_4) ;  /* 0x000000c000007945 */ /* 0x000fe80003800200 */
[C---:B------:R-:W-:Y:S02]  /*02a0*/  ISETP.NE.OR P2, PT, R0.reuse, 0x1, !P1 ;  /* 0x000000010000780c */ /* 0x040fe40004f45670 */
[----:B------:R-:W-:-:S11]  /*02b0*/  ISETP.NE.OR P0, PT, R0, 0x3, !P1 ;  /* 0x000000030000780c */ /* 0x000fd60004f05670 */
[----:B------:R-:W-:Y:S05]  /*02c0*/  @P2 BRA `(.L_x_5) ;  /* 0x0000000000202947 */ /* 0x000fea0003800000 */
[----:B------:R-:W3:Y:S02]  /*02d0*/  LDCU.64 UR4, c[0x0][0x348] ;  /* 0x00006900ff0477ac */ /* 0x000ee40008000a00 */
[----:B---3--:R-:W-:Y:S02]  /*02e0*/  UIADD3 UR6, UP1, UPT, UR4, 0x80, URZ ;  /* 0x0000008004067890 */ /* 0x008fe4000ff3e0ff */
[----:B------:R-:W-:Y:S02]  /*02f0*/  UIADD3 UR4, UP0, UPT, UR4, 0x180, URZ ;  /* 0x0000018004047890 */ /* 0x000fe4000ff1e0ff */
[----:B------:R-:W-:Y:S02]  /*0300*/  UIADD3.X UR7, UPT, UPT, URZ, UR5, URZ, UP1, !UPT ;  /* 0x00000005ff077290 */ /* 0x000fe40008ffe4ff */
[----:B------:R-:W-:-:S07]  /*0310*/  UIADD3.X UR5, UPT, UPT, URZ, UR5, URZ, UP0, !UPT ;  /* 0x00000005ff057290 */ /* 0x000fce00087fe4ff */
[----:B------:R3:W-:Y:S02]  /*0320*/  UTMACCTL.PF [UR6] ;  /* 0x00000000060079b9 */ /* 0x0007e40008040000 */
[----:B------:R3:W-:Y:S02]  /*0330*/  UTMACCTL.PF [UR4] ;  /* 0x00000000040079b9 */ /* 0x0007e40008040000 */
[----:B---3--:R-:W-:Y:S01]  /*0340*/  NOP ;  /* 0x0000000000007918 */ /* 0x008fe20000000000 */
.L_x_5:
[----:B------:R-:W-:Y:S05]  /*0350*/  BSYNC.RECONVERGENT B0 ;  /* 0x0000000000007941 */ /* 0x000fea0003800200 */
.L_x_4:
[----:B------:R-:W-:Y:S04]  /*0360*/  BSSY.RECONVERGENT B0, `(.L_x_6) ;  /* 0x000000a000007945 */ /* 0x000fe80003800200 */
        /* <DEDUP_REMOVED lines=9> */
.L_x_7:
[----:B------:R-:W-:Y:S05]  /*0400*/  BSYNC.RECONVERGENT B0 ;  /* 0x0000000000007941 */ /* 0x000fea0003800200 */
.L_x_6:
[----:B------:R-:W3:Y:S01]  /*0410*/  LDCU.64 UR4, c[0x0][0x888] ;  /* 0x00011100ff0477ac */ /* 0x000ee20008000a00 */
[----:B------:R-:W-:Y:S02]  /*0420*/  UISETP.EQ.U32.AND UP2, UPT, UR8, URZ, UPT ;  /* 0x000000ff0800728c */ /* 0x000fe4000bf42070 */
[----:B------:R-:W-:Y:S02]  /*0430*/  UPLOP3.LUT UP4, UPT, UPT, UPT, UPT, 0x80, 0x8 ;  /* 0x000000000008789c */ /* 0x000fe40003f8f070 */
[----:B---3--:R-:W-:-:S04]  /*0440*/  UISETP.NE.U32.AND UP0, UPT, UR4, URZ, UPT ;  /* 0x000000ff0400728c */ /* 0x008fc8000bf05070 */
[----:B------:R-:W-:-:S04]  /*0450*/  UISETP.NE.AND.EX UP1, UPT, UR5, URZ, UPT, UP0 ;  /* 0x000000ff0500728c */ /* 0x000fc8000bf25300 */
[----:B------:R-:W-:-:S04]  /*0460*/  UISETP.EQ.OR.EX UP3, UPT, UR9, URZ, !UP1, UP2 ;  /* 0x000000ff0900728c */ /* 0x000fc8000cf62720 */
[----:B------:R-:W-:-:S06]  /*0470*/  UP2UR UR4, UPR, URZ, 0x8 ;  /* 0x00000008ff047883 */ /* 0x000fcc0008000000 */
[----:B------:R-:W-:Y:S01]  /*0480*/  MOV R52, UR4 ;  /* 0x0000000400347c02 */ /* 0x000fe20008000f00 */
[----:B------:R-:W-:Y:S06]  /*0490*/  BRA.U !UP3, `(.L_x_8) ;  /* 0x000000010b207547 */ /* 0x000fec000b800000 */
[----:B------:R-:W-:Y:S01]  /*04a0*/  UISETP.NE.U32.AND UP2, UPT, UR8, URZ, UPT ;  /* 0x000000ff0800728c */ /* 0x000fe2000bf45070 */
[----:B-----5:R-:W-:Y:S01]  /*04b0*/  FSETP.NEU.AND P0, PT, R26, RZ, PT ;  /* 0x000000ff1a00720b */ /* 0x020fe20003f0d000 */
[----:B------:R-:W-:Y:S02]  /*04c0*/  USEL UR4, URZ, 0xffffffff, UP1 ;  /* 0xffffffffff047887 */ /* 0x000fe40008800000 */
[----:B------:R-:W-:-:S10]  /*04d0*/  UISETP.NE.AND.EX UP2, UPT, UR9, URZ, UPT, UP2 ;  /* 0x000000ff0900728c */ /* 0x000fd4000bf45320 */
[----:B------:R-:W-:Y:S01]  /*04e0*/  VOTEU.ANY UP0, P0 ;  /* 0x0000000000ff7886 */ /* 0x000fe20000000100 */
[----:B------:R-:W-:-:S04]  /*04f0*/  @!UP2 USEL UR4, URZ, 0xffffffff, UP0 ;  /* 0xffffffffff04a887 */ /* 0x000fc80008000000 */
[----:B------:R-:W-:-:S04]  /*0500*/  ULOP3.LUT UR4, UR4, 0x1, URZ, 0xc0, !UPT ;  /* 0x0000000104047892 */ /* 0x000fc8000f8ec0ff */
[----:B------:R-:W-:-:S11]  /*0510*/  UISETP.NE.U32.AND UP4, UPT, UR4, 0x1, UPT ;  /* 0x000000010400788c */ /* 0x000fd6000bf85070 */
.L_x_8:
[----:B------:R-:W3:Y:S01]  /*0520*/  SHFL.IDX PT, R0, R47, RZ, 0x1f ;  /* 0x00001fff2f007589 */ /* 0x000ee200000e0000 */
[----:B------:R-:W-:-:S04]  /*0530*/  UISETP.NE.AND UP0, UPT, UR20, 0x2, UPT ;  /* 0x000000021400788c */ /* 0x000fc8000bf05270 */
[----:B------:R-:W-:Y:S02]  /*0540*/  UISETP.EQ.AND UP2, UPT, UR46, URZ, !UP0 ;  /* 0x000000ff2e00728c */ /* 0x000fe4000c742270 */
[----:B------:R-:W-:-:S04]  /*0550*/  USEL UR43, URZ, 0x1, UP0 ;  /* 0x00000001ff2b7887 */ /* 0x000fc80008000000 */
[----:B------:R-:W-:Y:S02]  /*0560*/  PLOP3.LUT P3, PT, P1, PT, UP2, 0x80, 0x8 ;  /* 0x000000000008781c */ /* 0x000fe40000f6f028 */
[----:B---3--:R-:W-:-:S13]  /*0570*/  ISETP.NE.AND P0, PT, R0, RZ, PT ;  /* 0x000000ff0000720c */ /* 0x008fda0003f05270 */
[----:B------:R-:W-:Y:S05]  /*0580*/  @P0 BRA `(.L_x_9) ;  /* 0x0000000000cc0947 */ /* 0x000fea0003800000 */
[----:B------:R-:W-:Y:S01]  /*0590*/  ELECT P0, URZ, PT ;  /* 0x0000000000ff782f */ /* 0x000fe20003800000 */
[----:B------:R-:W-:-:S12]  /*05a0*/  BSSY.RECONVERGENT B0, `(.L_x_9) ;  /* 0x0000031000007945 */ /* 0x000fd80003800200 */
[----:B------:R-:W-:Y:S05]  /*05b0*/  @!P0 BRA `(.L_x_10) ;  /* 0x0000000000bc8947 */ /* 0x000fea0003800000 */
[----:B------:R-:W3:Y:S01]  /*05c0*/  S2UR UR5, SR_CgaCtaId ;  /* 0x00000000000579c3 */ /* 0x000ee20000008800 */
[----:B------:R-:W-:Y:S01]  /*05d0*/  UMOV UR4, 0x400 ;  /* 0x0000040000047882 */ /* 0x000fe20000000000 */
[----:B------:R-:W-:Y:S01]  /*05e0*/  UMOV UR8, 0x1 ;  /* 0x0000000100087882 */ /* 0x000fe20000000000 */
[----:B------:R-:W-:Y:S01]  /*05f0*/  UMOV UR6, 0x2 ;  /* 0x0000000200067882 */ /* 0x000fe20000000000 */
[----:B------:R-:W-:-:S04]  /*0600*/  UIADD3 UR8, UPT, UPT, -UR8, 0x100000, URZ ;  /* 0x0010000008087890 */ /* 0x000fc8000fffe1ff */
[----:B------:R-:W-:Y:S02]  /*0610*/  USHF.L.U32 UR9, UR8, 0xb, URZ ;  /* 0x0000000b08097899 */ /* 0x000fe400080006ff */
[----:B------:R-:W-:Y:S02]  /*0620*/  USHF.L.U32 UR8, UR8, 0x1, URZ ;  /* 0x0000000108087899 */ /* 0x000fe400080006ff */
[----:B------:R-:W-:-:S04]  /*0630*/  UIADD3 UR6, UPT, UPT, -UR6, 0x100000, URZ ;  /* 0x0010000006067890 */ /* 0x000fc8000fffe1ff */
[----:B------:R-:W-:Y:S02]  /*0640*/  USHF.L.U32 UR7, UR6, 0xb, URZ ;  /* 0x0000000b06077899 */ /* 0x000fe400080006ff */
[----:B------:R-:W-:Y:S02]  /*0650*/  USHF.L.U32 UR6, UR6, 0x1, URZ ;  /* 0x0000000106067899 */ /* 0x000fe400080006ff */
[----:B---3--:R-:W-:Y:S01]  /*0660*/  ULEA UR4, UR5, UR4, 0x18 ;  /* 0x0000000405047291 */ /* 0x008fe2000f8ec0ff */
[----:B------:R-:W3:Y:S11]  /*0670*/  FENCE.VIEW.ASYNC.S ;  /* 0x00000000000073c6 */ /* 0x000ef60000000000 */
[----:B---3--:R3:W4:Y:S01]  /*0680*/  SYNCS.EXCH.64 URZ, [UR4], UR8 ;  /* 0x0000000804ff75b2 */ /* 0x0087220008000100 */
[----:B------:R3:W1:Y:S01]  /*0690*/  SYNCS.EXCH.64 URZ, [UR4+0x88], UR6 ;  /* 0x0000880604ff75b2 */ /* 0x0006620008000100 */
        /* <DEDUP_REMOVED lines=31> */
[----:B------:R3:W1:Y:S02]  /*0890*/  SYNCS.EXCH.64 URZ, [UR4+0x108], UR6 ;  /* 0x0001080604ff75b2 */ /* 0x0006640008000100 */
[----:B---34-:R-:W-:Y:S01]  /*08a0*/  NOP ;  /* 0x0000000000007918 */ /* 0x018fe20000000000 */
.L_x_10:
[----:B------:R-:W-:Y:S05]  /*08b0*/  BSYNC.RECONVERGENT B0 ;  /* 0x0000000000007941 */ /* 0x000fea0003800200 */
.L_x_9:
[----:B------:R-:W3:Y:S01]  /*08c0*/  SHFL.IDX PT, R0, R47, RZ, 0x1f ;  /* 0x00001fff2f007589 */ /* 0x000ee200000e0000 */
[----:B------:R-:W-:Y:S01]  /*08d0*/  NOP ;  /* 0x0000000000007918 */ /* 0x000fe20000000000 */
[----:B---3--:R-:W-:-:S13]  /*08e0*/  ISETP.NE.AND P0, PT, R0, 0x1, PT ;  /* 0x000000010000780c */ /* 0x008fda0003f05270 */
[----:B------:R-:W-:Y:S05]  /*08f0*/  @P0 BRA `(.L_x_11) ;  /* 0x0000000000500947 */ /* 0x000fea0003800000 */
        /* <DEDUP_REMOVED lines=9> */
[----:B------:R-:W-:Y:S01]  /*0990*/  USHF.L.U32 UR6, UR6, 0x1, URZ ;  /* 0x0000000106067899 */ /* 0x000fe200080006ff */
[----:B------:R-:W-:Y:S01]  /*09a0*/  ELECT P0, URZ, PT ;  /* 0x0000000000ff782f */ /* 0x000fe20003800000 */
[----:B---3--:R-:W-:Y:S01]  /*09b0*/  ULEA UR4, UR5, UR4, 0x18 ;  /* 0x0000000405047291 */ /* 0x008fe2000f8ec0ff */
[----:B------:R-:W3:Y:S11]  /*09c0*/  FENCE.VIEW.ASYNC.S ;  /* 0x00000000000073c6 */ /* 0x000ef60000000000 */
[----:B---3--:R3:W4:Y:S01]  /*09d0*/  SYNCS.EXCH.64 URZ, [UR4+0x110], UR8 ;  /* 0x0001100804ff75b2 */ /* 0x0087220008000100 */
[----:B------:R3:W1:Y:S01]  /*09e0*/  SYNCS.EXCH.64 URZ, [UR4+0x128], UR6 ;  /* 0x0001280604ff75b2 */ /* 0x0006620008000100 */
[----:B------:R3:W1:Y:S01]  /*09f0*/  SYNCS.EXCH.64 URZ, [UR4+0x118], UR8 ;  /* 0x0001180804ff75b2 */ /* 0x0006620008000100 */
[----:B------:R3:W1:Y:S01]  /*0a00*/  SYNCS.EXCH.64 URZ, [UR4+0x130], UR6 ;  /* 0x0001300604ff75b2 */ /* 0x0006620008000100 */
[----:B------:R3:W1:Y:S01]  /*0a10*/  SYNCS.EXCH.64 URZ, [UR4+0x120], UR8 ;  /* 0x0001200804ff75b2 */ /* 0x0006620008000100 */
[----:B------:R3:W1:Y:S01]  /*0a20*/  SYNCS.EXCH.64 URZ, [UR4+0x138], UR6 ;  /* 0x0001380604ff75b2 */ /* 0x0006620008000100 */
[----:B------:R-:W-:Y:S01]  /*0a30*/  NOP ;  /* 0x0000000000007918 */ /* 0x000fe20000000000 */
.L_x_11:
[----:B------:R-:W2:Y:S01]  /*0a40*/  SHFL.IDX PT, R0, R47, RZ, 0x1f ;  /* 0x00001fff2f007589 */ /* 0x000ea200000e0000 */
[----:B------:R-:W-:Y:S01]  /*0a50*/  NOP ;  /* 0x0000000000007918 */ /* 0x000fe20000000000 */
[----:B--2---:R-:W-:-:S13]  /*0a60*/  ISETP.NE.AND P0, PT, R0, 0x3, PT ;  /* 0x000000030000780c */ /* 0x004fda0003f05270 */
[----:B------:R-:W-:Y:S05]  /*0a70*/  @P0 BRA `(.L_x_12) ;  /* 0x0000000000300947 */ /* 0x000fea0003800000 */
[----:B------:R-:W2:Y:S01]  /*0a80*/  S2UR UR5, SR_CgaCtaId ;  /* 0x00000000000579c3 */ /* 0x000ea20000008800 */
[----:B---3--:R-:W-:Y:S01]  /*0a90*/  UMOV UR6, 0x400 ;  /* 0x0000040000067882 */ /* 0x008fe20000000000 */
[----:B------:R-:W-:Y:S01]  /*0aa0*/  UMOV UR4, 0x20 ;  /* 0x0000002000047882 */ /* 0x000fe20000000000 */
[----:B------:R-:W-:Y:S01]  /*0ab0*/  ELECT P0, URZ, PT ;  /* 0x0000000000ff782f */ /* 0x000fe20003800000 */
[----:B--2---:R-:W-:Y:S02]  /*0ac0*/  ULEA UR6, UR5, UR6, 0x18 ;  /* 0x0000000605067291 */ /* 0x004fe4000f8ec0ff */
[----:B------:R-:W-:-:S04]  /*0ad0*/  UIADD3 UR4, UPT, UPT, -UR4, 0x100000, URZ ;  /* 0x0010000004047890 */ /* 0x000fc8000fffe1ff */
[----:B------:R-:W-:Y:S02]  /*0ae0*/  USHF.L.U32 UR5, UR4, 0xb, URZ ;  /* 0x0000000b04057899 */ /* 0x000fe400080006ff */
[----:B------:R-:W-:Y:S01]  /*0af0*/  USHF.L.U32 UR4, UR4, 0x1, URZ ;  /* 0x0000000104047899 */ /* 0x000fe200080006ff */
[----:B------:R-:W2:Y:S11]  /*0b00*/  FENCE.VIEW.ASYNC.S ;  /* 0x00000000000073c6 */ /* 0x000eb60000000000 */
[----:B--2---:R2:W3:Y:S01]  /*0b10*/  SYNCS.EXCH.64 URZ, [UR6+0x140], UR4 ;  /* 0x0001400406ff75b2 */ /* 0x0044e20008000100 */
[----:B------:R2:W1:Y:S01]  /*0b20*/  SYNCS.EXCH.64 URZ, [UR6+0x148], UR4 ;  /* 0x0001480406ff75b2 */ /* 0x0004620008000100 */
[----:B------:R-:W-:Y:S01]  /*0b30*/  NOP ;  /* 0x0000000000007918 */ /* 0x000fe20000000000 */
.L_x_12:
[----:B------:R-:W4:Y:S01]  /*0b40*/  SHFL.IDX PT, R0, R47, RZ, 0x1f ;  /* 0x00001fff2f007589 */ /* 0x000f2200000e0000 */
[----:B------:R-:W-:Y:S01]  /*0b50*/  NOP ;  /* 0x0000000000007918 */ /* 0x000fe20000000000 */
[----:B----4-:R-:W-:-:S13]  /*0b60*/  ISETP.NE.AND P0, PT, R0, 0x4, PT ;  /* 0x000000040000780c */ /* 0x010fda0003f05270 */
[----:B------:R-:W-:Y:S05]  /*0b70*/  @P0 BRA `(.L_x_13) ;  /* 0x00000000004c0947 */ /* 0x000fea0003800000 */
[----:B--2---:R-:W2:Y:S01]  /*0b80*/  S2UR UR5, SR_CgaCtaId ;  /* 0x00000000000579c3 */ /* 0x004ea20000008800 */
[----:B---3--:R-:W-:Y:S01]  /*0b90*/  UMOV UR4, 0x3a0 ;  /* 0x000003a000047882 */ /* 0x008fe20000000000 */
[----:B------:R-:W-:Y:S01]  /*0ba0*/  UMOV UR6, 0x400 ;  /* 0x0000040000067882 */ /* 0x000fe20000000000 */
[----:B------:R-:W-:Y:S01]  /*0bb0*/  USEL UR4, UR4, 0x320, UP4 ;  /* 0x0000032004047887 */ /* 0x000fe2000a000000 */
[----:B------:R-:W-:Y:S01]  /*0bc0*/  UMOV UR8, 0x1 ;  /* 0x0000000100087882 */ /* 0x000fe20000000000 */
[----:B------:R-:W-:Y:S01]  /*0bd0*/  ELECT P0, URZ, PT ;  /* 0x0000000000ff782f */ /* 0x000fe20003800000 */
[----:B------:R-:W-:-:S04]  /*0be0*/  UIADD3 UR8, UPT, UPT, -UR8, 0x100000, URZ ;  /* 0x0010000008087890 */ /* 0x000fc8000fffe1ff */
[----:B------:R-:W-:Y:S02]  /*0bf0*/  USHF.L.U32 UR9, UR8, 0xb, URZ ;  /* 0x0000000b08097899 */ /* 0x000fe400080006ff */
[----:B------:R-:W-:Y:S02]  /*0c00*/  USHF.L.U32 UR8, UR8, 0x1, URZ ;  /* 0x0000000108087899 */ /* 0x000fe400080006ff */
[----:B--2---:R-:W-:Y:S02]  /*0c10*/  ULEA UR6, UR5, UR6, 0x18 ;  /* 0x0000000605067291 */ /* 0x004fe4000f8ec0ff */
[----:B------:R-:W-:-:S04]  /*0c20*/  UIADD3 UR4, UPT, UPT, -UR4, 0x100000, URZ ;  /* 0x0010000004047890 */ /* 0x000fc8000fffe1ff */
[----:B------:R-:W-:Y:S02]  /*0c30*/  USHF.L.U32 UR5, UR4, 0xb, URZ ;  /* 0x0000000b04057899 */ /* 0x000fe400080006ff */
[----:B------:R-:W-:Y:S01]  /*0c40*/  USHF.L.U32 UR4, UR4, 0x1, URZ ;  /* 0x0000000104047899 */ /* 0x000fe200080006ff */
[----:B------:R-:W2:Y:S03]  /*0c50*/  FENCE.VIEW.ASYNC.S ;  /* 0x00000000000073c6 */ /* 0x000ea60000000000 */
[----:B--2---:R4:W2:Y:S08]  /*0c60*/  SYNCS.EXCH.64 URZ, [UR6+0x150], UR8 ;  /* 0x0001500806ff75b2 */ /* 0x0048b00008000100 */
[----:B------:R4:W3:Y:S01]  /*0c70*/  SYNCS.EXCH.64 URZ, [UR6+0x160], UR4 ;  /* 0x0001600406ff75b2 */ /* 0x0008e20008000100 */
[----:B------:R4:W1:Y:S01]  /*0c80*/  SYNCS.EXCH.64 URZ, [UR6+0x158], UR8 ;  /* 0x0001580806ff75b2 */ /* 0x0008620008000100 */
[----:B------:R4:W1:Y:S02]  /*0c90*/  SYNCS.EXCH.64 URZ, [UR6+0x168], UR4 ;  /* 0x0001680406ff75b2 */ /* 0x0008640008000100 */
[----:B----4-:R-:W-:Y:S01]  /*0ca0*/  NOP ;  /* 0x0000000000007918 */ /* 0x010fe20000000000 */
.L_x_13:
[----:B------:R-:W4:Y:S01]  /*0cb0*/  SHFL.IDX PT, R0, R47, RZ, 0x1f ;  /* 0x00001fff2f007589 */ /* 0x000f2200000e0000 */
[----:B------:R-:W-:Y:S01]  /*0cc0*/  NOP ;  /* 0x0000000000007918 */ /* 0x000fe20000000000 */
[----:B----4-:R-:W-:-:S13]  /*0cd0*/  ISETP.NE.AND P0, PT, R0, 0x5, PT ;  /* 0x000000050000780c */ /* 0x010fda0003f05270 */
[----:B------:R-:W-:Y:S05]  /*0ce0*/  @P0 BRA `(.L_x_14) ;  /* 0x0000000000580947 */ /* 0x000fea0003800000 */
[----:B--2---:R-:W2:Y:S01]  /*0cf0*/  S2UR UR5, SR_CgaCtaId ;  /* 0x00000000000579c3 */ /* 0x004ea20000008800 */
[----:B---3--:R-:W-:Y:S01]  /*0d00*/  UMOV UR4, 0x400 ;  /* 0x0000040000047882 */ /* 0x008fe20000000000 */
        /* <DEDUP_REMOVED lines=9> */
[----:B--2---:R-:W-:Y:S01]  /*0da0*/  ULEA UR4, UR5, UR4, 0x18 ;  /* 0x0000000405047291 */ /* 0x004fe2000f8ec0ff */
[----:B------:R-:W2:Y:S11]  /*0db0*/  FENCE.VIEW.ASYNC.S ;  /* 0x00000000000073c6 */ /* 0x000eb60000000000 */
[----:B--2---:R4:W2:Y:S01]  /*0dc0*/  SYNCS.EXCH.64 URZ, [UR4+0x170], UR6 ;  /* 0x0001700604ff75b2 */ /* 0x0048a20008000100 */
[----:B------:R4:W3:Y:S01]  /*0dd0*/  SYNCS.EXCH.64 URZ, [UR4+0x190], UR8 ;  /* 0x0001900804ff75b2 */ /* 0x0008e20008000100 */
[----:B------:R4:W1:Y:S01]  /*0de0*/  SYNCS.EXCH.64 URZ, [UR4+0x178], UR6 ;  /* 0x0001780604ff75b2 */ /* 0x0008620008000100 */
[----:B------:R4:W1:Y:S01]  /*0df0*/  SYNCS.EXCH.64 URZ, [UR4+0x198], UR8 ;  /* 0x0001980804ff75b2 */ /* 0x0008620008000100 */
[----:B------:R4:W1:Y:S01]  /*0e00*/  SYNCS.EXCH.64 URZ, [UR4+0x180], UR6 ;  /* 0x0001800604ff75b2 */ /* 0x0008620008000100 */
[----:B------:R4:W1:Y:S01]  /*0e10*/  SYNCS.EXCH.64 URZ, [UR4+0x1a0], UR8 ;  /* 0x0001a00804ff75b2 */ /* 0x0008620008000100 */
[----:B------:R4:W1:Y:S01]  /*0e20*/  SYNCS.EXCH.64 URZ, [UR4+0x188], UR6 ;  /* 0x0001880604ff75b2 */ /* 0x0008620008000100 */
[----:B------:R4:W1:Y:S02]  /*0e30*/  SYNCS.EXCH.64 URZ, [UR4+0x1a8], UR8 ;  /* 0x0001a80804ff75b2 */ /* 0x0008640008000100 */
[----:B----4-:R-:W-:Y:S01]  /*0e40*/  NOP ;  /* 0x0000000000007918 */ /* 0x010fe20000000000 */
.L_x_14:
[----:B------:R-:W4:Y:S01]  /*0e50*/  SHFL.IDX PT, R0, R47, RZ, 0x1f ;  /* 0x00001fff2f007589 */ /* 0x000f2200000e0000 */
[----:B------:R-:W-:Y:S01]  /*0e60*/  ISETP.NE.OR P1, PT, RZ, UR20, !P1 ;  /* 0x00000014ff007c0c */ /* 0x000fe2000cf25670 */
[----:B------:R-:W-:Y:S01]  /*0e70*/  NOP ;  /* 0x0000000000007918 */ /* 0x000fe20000000000 */
[----:B----4-:R-:W-:-:S13]  /*0e80*/  ISETP.NE.AND P0, PT, R0, 0x3, PT ;  /* 0x000000030000780c */ /* 0x010fda0003f05270 */
[----:B------:R-:W-:Y:S05]  /*0e90*/  @P0 BRA `(.L_x_15) ;  /* 0x0000000000380947 */ /* 0x000fea0003800000 */
[----:B--2---:R-:W2:Y:S01]  /*0ea0*/  S2UR UR5, SR_CgaCtaId ;  /* 0x00000000000579c3 */ /* 0x004ea20000008800 */
[----:B---3--:R-:W-:Y:S01]  /*0eb0*/  UMOV UR4, 0x400 ;  /* 0x0000040000047882 */ /* 0x008fe20000000000 */
[----:B------:R-:W-:Y:S01]  /*0ec0*/  UMOV UR6, 0x20 ;  /* 0x0000002000067882 */ /* 0x000fe20000000000 */
[----:B------:R-:W-:Y:S01]  /*0ed0*/  ELECT P0, URZ, PT ;  /* 0x0000000000ff782f */ /* 0x000fe20003800000 */
[----:B------:R-:W-:-:S04]  /*0ee0*/  UIADD3 UR6, UPT, UPT, -UR6, 0x100000, URZ ;  /* 0x0010000006067890 */ /* 0x000fc8000fffe1ff */
[----:B------:R-:W-:Y:S02]  /*0ef0*/  USHF.L.U32 UR7, UR6, 0xb, URZ ;  /* 0x0000000b06077899 */ /* 0x000fe400080006ff */
[----:B------:R-:W-:Y:S02]  /*0f00*/  USHF.L.U32 UR6, UR6, 0x1, URZ ;  /* 0x0000000106067899 */ /* 0x000fe400080006ff */
[----:B--2---:R-:W-:Y:S01]  /*0f10*/  ULEA UR4, UR5, UR4, 0x18 ;  /* 0x0000000405047291 */ /* 0x004fe2000f8ec0ff */
[----:B------:R-:W2:Y:S11]  /*0f20*/  FENCE.VIEW.ASYNC.S ;  /* 0x00000000000073c6 */ /* 0x000eb60000000000 */
[----:B--2---:R4:W2:Y:S01]  /*0f30*/  SYNCS.EXCH.64 URZ, [UR4+0x1b0], UR6 ;  /* 0x0001b00604ff75b2 */ /* 0x0048a20008000100 */
[----:B------:R4:W3:Y:S01]  /*0f40*/  SYNCS.EXCH.64 URZ, [UR4+0x1c0], UR6 ;  /* 0x0001c00604ff75b2 */ /* 0x0008e20008000100 */
[----:B------:R4:W1:Y:S01]  /*0f50*/  SYNCS.EXCH.64 URZ, [UR4+0x1b8], UR6 ;  /* 0x0001b80604ff75b2 */ /* 0x0008620008000100 */
[----:B------:R4:W1:Y:S02]  /*0f60*/  SYNCS.EXCH.64 URZ, [UR4+0x1c8], UR6 ;  /* 0x0001c80604ff75b2 */ /* 0x0008640008000100 */
[----:B----4-:R-:W-:Y:S01]  /*0f70*/  NOP ;  /* 0x0000000000007918 */ /* 0x010fe20000000000 */
.L_x_15:
[----:B---3--:R-:W3:Y:S01]  /*0f80*/  S2UR UR7, SR_CgaCtaId ;  /* 0x00000000000779c3 */ /* 0x008ee20000008800 */
[----:B------:R-:W-:Y:S01]  /*0f90*/  VOTEU.ALL UP0, P1 ;  /* 0x0000000000ff7886 */ /* 0x000fe20000800000 */
[----:B--2---:R-:W-:Y:S01]  /*0fa0*/  UMOV UR4, 0x20 ;  /* 0x0000002000047882 */ /* 0x004fe20000000000 */
[----:B------:R-:W-:Y:S01]  /*0fb0*/  NOP ;  /* 0x0000000000007918 */ /* 0x000fe20000000000 */
[----:B------:R-:W-:Y:S01]  /*0fc0*/  LOP3.LUT R3, R58, 0x1f, RZ, 0xc0, !PT ;  /* 0x0000001f3a037812 */ /* 0x000fe200078ec0ff */
[----:B------:R-:W-:Y:S01]  /*0fd0*/  UISETP.NE.AND UP5, UPT, UR20, URZ, UPT ;  /* 0x000000ff1400728c */ /* 0x000fe2000bfa5270 */
[----:B------:R-:W-:Y:S01]  /*0fe0*/  @!UP0 UMOV UR6, 0x400 ;  /* 0x0000040000068882 */ /* 0x000fe20000000000 */
[----:B------:R-:W-:-:S04]  /*0ff0*/  @!UP0 UIADD3 UR4, UPT, UPT, -UR4, 0x100000, URZ ;  /* 0x0010000004048890 */ /* 0x000fc8000fffe1ff */
[----:B------:R-:W-:Y:S02]  /*1000*/  @!UP0 USHF.L.U32 UR5, UR4, 0xb, URZ ;  /* 0x0000000b04058899 */ /* 0x000fe400080006ff */
[----:B------:R-:W-:Y:S02]  /*1010*/  @!UP0 USHF.L.U32 UR4, UR4, 0x1, URZ ;  /* 0x0000000104048899 */ /* 0x000fe400080006ff */
[----:B---3--:R-:W-:Y:S01]  /*1020*/  @!UP0 ULEA UR6, UR7, UR6, 0x18 ;  /* 0x0000000607068291 */ /* 0x008fe2000f8ec0ff */
[----:B------:R-:W2:Y:S01]  /*1030*/  LDCU UR7, c[0x0][0x36c] ;  /* 0x00006d80ff0777ac */ /* 0x000ea20008000800 */
[----:B------:R-:W-:Y:S01]  /*1040*/  VOTEU.ALL UP0, P1 ;  /* 0x0000000000ff7886 */ /* 0x000fe20000800000 */
[----:B------:R-:W3:Y:S09]  /*1050*/  FENCE.VIEW.ASYNC.S ;  /* 0x00000000000073c6 */ /* 0x000ef20000000000 */
[----:B---3--:R3:W4:Y:S01]  /*1060*/  @!UP0 SYNCS.EXCH.64 URZ, [UR6+0x1d0], UR4 ;  /* 0x0001d00406ff85b2 */ /* 0x0087220008000100 */
[----:B--2---:R-:W-:-:S09]  /*1070*/  UISETP.EQ.U32.AND UP6, UPT, UR7, 0x1, UPT ;  /* 0x000000010700788c */ /* 0x004fd2000bfc2070 */
[----:B---3--:R-:W-:Y:S05]  /*1080*/  BRA.U !UP6, `(.L_x_16) ;  /* 0x000000010e087547 */ /* 0x008fea000b800000 */
[----:B-1--4-:R-:W-:Y:S01]  /*1090*/  UCGABAR_ARV ;  /* 0x00000000000079c7 */ /* 0x012fe20008000000 */
[----:B------:R-:W-:Y:S05]  /*10a0*/  BRA `(.L_x_17) ;  /* 0x0000000000047947 */ /* 0x000fea0003800000 */
.L_x_16:
[----:B-1--4-:R-:W-:Y:S01]  /*10b0*/  NOP ;  /* 0x0000000000007918 */ /* 0x012fe20000000000 */
.L_x_17:
[----:B------:R-:W1:Y:S01]  /*10c0*/  S2UR UR22, SR_CTAID.X ;  /* 0x00000000001679c3 */ /* 0x000e620000002500 */
[----:B------:R-:W-:-:S05]  /*10d0*/  CS2R.32 R51, SR_CgaSize ;  /* 0x0000000000337805 */ /* 0x000fca0000008a00 */
[----:B------:R-:W-:-:S05]  /*10e0*/  IMAD R51, R51, -0xa0, RZ ;  /* 0xffffff6033337824 */ /* 0x000fca00078e02ff */
[----:B------:R-:W-:-:S14]  /*10f0*/  R2UR UR5, R51 ;  /* 0x00000000330572ca */ /* 0x000fdc00000e0000 */
[----:B------:R-:W2:Y:S01]  /*1100*/  LDCU UR5, c[0x0][UR5+0x2b0] ;  /* 0x00005600050577ac */ /* 0x000ea20008000800 */
[----:B------:R-:W-:-:S05]  /*1110*/  CS2R.32 R51, SR_CgaSize ;  /* 0x0000000000337805 */ /* 0x000fca0000008a00 */
[----:B------:R-:W-:-:S05]  /*1120*/  IMAD R51, R51, -0xa0, RZ ;  /* 0xffffff6033337824 */ /* 0x000fca00078e02ff */
[----:B------:R-:W-:-:S14]  /*1130*/  R2UR UR4, R51 ;  /* 0x00000000330472ca */ /* 0x000fdc00000e0000 */
[----:B------:R-:W3:Y:S01]  /*1140*/  LDCU UR4, c[0x0][UR4+0x2b4] ;  /* 0x00005680040477ac */ /* 0x000ee20008000800 */
[----:B------:R-:W4:Y:S01]  /*1150*/  S2UR UR33, SR_CTAID.Y ;  /* 0x00000000002179c3 */ /* 0x000f220000002600 */
[----:B------:R-:W-:-:S05]  /*1160*/  CS2R.32 R51, SR_CgaSize ;  /* 0x0000000000337805 */ /* 0x000fca0000008a00 */
[----:B------:R-:W-:-:S05]  /*1170*/  IMAD R51, R51, -0xa0, RZ ;  /* 0xffffff6033337824 */ /* 0x000fca00078e02ff */
[----:B------:R-:W-:-:S14]  /*1180*/  R2UR UR7, R51 ;  /* 0x00000000330772ca */ /* 0x000fdc00000e0000 */
[----:B------:R-:W3:Y:S01]  /*1190*/  LDCU UR7, c[0x0][UR7+0x2a0] ;  /* 0x00005400070777ac */ /* 0x000ee20008000800 */
[----:B------:R-:W-:-:S05]  /*11a0*/  CS2R.32 R51, SR_CgaSize ;  /* 0x0000000000337805 */ /* 0x000fca0000008a00 */
[----:B------:R-:W-:-:S05]  /*11b0*/  IMAD R51, R51, -0xa0, RZ ;  /* 0xffffff6033337824 */ /* 0x000fca00078e02ff */
[----:B------:R-:W-:-:S14]  /*11c0*/  R2UR UR8, R51 ;  /* 0x00000000330872ca */ /* 0x000fdc00000e0000 */
[----:B------:R-:W3:Y:S01]  /*11d0*/  LDCU UR8, c[0x0][UR8+0x2a4] ;  /* 0x00005480080877ac */ /* 0x000ee20008000800 */
[----:B------:R-:W3:Y:S01]  /*11e0*/  S2UR UR9, SR_CgaCtaId ;  /* 0x00000000000979c3 */ /* 0x000ee20000008800 */
[----:B------:R-:W-:Y:S01]  /*11f0*/  UISETP.GT.U32.AND UP0, UPT, UR46, 0xffff, UPT ;  /* 0x0000ffff2e00788c */ /* 0x000fe2000bf04070 */
[----:B------:R-:W3:Y:S01]  /*1200*/  LDCU UR21, c[0x0][0xb24] ;  /* 0x00016480ff1577ac */ /* 0x000ee20008000800 */
[----:B------:R-:W3:Y:S01]  /*1210*/  LDCU UR42, c[0x0][0xb24] ;  /* 0x00016480ff2a77ac */ /* 0x000ee20008000800 */
[----:B-1----:R-:W-:Y:S01]  /*1220*/  I2FP.F32.U32 R2, UR22 ;  /* 0x0000001600027c45 */ /* 0x002fe20008201000 */
[----:B------:R-:W1:Y:S04]  /*1230*/  LDCU UR26, c[0x0][0xb30] ;  /* 0x00016600ff1a77ac */ /* 0x000e680008000800 */
[----:B--2---:R-:W-:Y:S01]  /*1240*/  FMUL R2, R2, UR5 ;  /* 0x0000000502027c20 */ /* 0x004fe20008400000 */
[----:B------:R-:W-:Y:S01]  /*1250*/  USEL UR5, UR46, 0xffff, !UP0 ;  /* 0x0000ffff2e057887 */ /* 0x000fe2000c000000 */
[----:B----4-:R-:W-:-:S04]  /*1260*/  I2FP.F32.U32 R0, UR33 ;  /* 0x0000002100007c45 */ /* 0x010fc80008201000 */
[----:B------:R-:W2:Y:S01]  /*1270*/  F2I.U32.TRUNC.NTZ R2, R2 ;  /* 0x0000000200027305 */ /* 0x000ea2000020f000 */
[----:B------:R-:W-:Y:S01]  /*1280*/  ULOP3.LUT UR24, UR5, 0xffff, URZ, 0xc0, !UPT ;  /* 0x0000ffff05187892 */ /* 0x000fe2000f8ec0ff */
[----:B---3--:R-:W-:Y:S01]  /*1290*/  FMUL R0, R0, UR4 ;  /* 0x0000000400007c20 */ /* 0x008fe20008400000 */
[----:B------:R-:W-:-:S05]  /*12a0*/  USHF.L.U32 UR28, UR9, 0x9, URZ ;  /* 0x00000009091c7899 */ /* 0x000fca00080006ff */
[----:B------:R-:W3:Y:S01]  /*12b0*/  F2I.U32.TRUNC.NTZ R0, R0 ;  /* 0x0000000000007305 */ /* 0x000ee2000020f000 */
[----:B--2---:R-:W-:Y:S02]  /*12c0*/  R2UR UR4, R2 ;  /* 0x00000000020472ca */ /* 0x004fe400000e0000 */
[----:B------:R-:W-:Y:S02]  /*12d0*/  PRMT R2, RZ, 0x7610, R2 ;  /* 0x00007610ff027816 */ /* 0x000fe40000000002 */
[----:B---3--:R-:W-:Y:S02]  /*12e0*/  R2UR UR6, R0 ;  /* 0x00000000000672ca */ /* 0x008fe400000e0000 */
[----:B------:R-:W-:-:S07]  /*12f0*/  PRMT R0, RZ, 0x7610, R0 ;  /* 0x00007610ff007816 */ /* 0x000fce0000000000 */
[----:B------:R-:W-:-:S04]  /*1300*/  UIADD3 UR5, UPT, UPT, -UR4, URZ, URZ ;  /* 0x000000ff04057290 */ /* 0x000fc8000fffe1ff */
[----:B------:R-:W-:Y:S02]  /*1310*/  UIMAD UR5, UR7, UR5, UR22 ;  /* 0x00000005070572a4 */ /* 0x000fe4000f8e0216 */
[----:B------:R-:W-:-:S04]  /*1320*/  UIADD3 UR4, UPT, UPT, -UR6, URZ, URZ ;  /* 0x000000ff06047290 */ /* 0x000fc8000fffe1ff */
[----:B------:R-:W-:Y:S01]  /*1330*/  IMAD.U32 R51, RZ, RZ, UR5 ;  /* 0x00000005ff337e24 */ /* 0x000fe2000f8e00ff */
[----:B------:R-:W-:-:S06]  /*1340*/  UIMAD UR4, UR8, UR4, UR33 ;  /* 0x00000004080472a4 */ /* 0x000fcc000f8e0221 */
[----:B------:R-:W-:Y:S01]  /*1350*/  IMAD.U32 R50, RZ, RZ, UR4 ;  /* 0x00000004ff327e24 */ /* 0x000fe2000f8e00ff */
[----:B-1----:R-:W-:Y:S06]  /*1360*/  BRA.U UP5, `(.L_x_18) ;  /* 0x0000000105447547 */ /* 0x002fec000b800000 */
[----:B------:R-:W-:Y:S02]  /*1370*/  R2UR UR4, R50 ;  /* 0x00000000320472ca */ /* 0x000fe400000e0000 */
[----:B------:R-:W-:-:S11]  /*1380*/  R2UR UR7, R51 ;  /* 0x00000000330772ca */ /* 0x000fd600000e0000 */
[----:B------:R-:W-:Y:S02]  /*1390*/  UISETP.NE.AND UP0, UPT, UR4, URZ, UPT ;  /* 0x000000ff0400728c */ /* 0x000fe4000bf05270 */
[----:B------:R-:W-:Y:S02]  /*13a0*/  ULOP3.LUT UR4, UR7, 0x2, URZ, 0x3c, !UPT ;  /* 0x0000000207047892 */ /* 0x000fe4000f8e3cff */
[----:B------:R-:W-:Y:S02]  /*13b0*/  UISETP.GT.U32.AND UP2, UPT, UR7, 0x1, UP0 ;  /* 0x000000010700788c */ /* 0x000fe40008744070 */
[----:B------:R-:W-:Y:S02]  /*13c0*/  UISETP.GT.U32.AND UP0, UPT, UR4, 0x1, UP0 ;  /* 0x000000010400788c */ /* 0x000fe40008704070 */
[----:B------:R-:W-:Y:S02]  /*13d0*/  USEL UR5, URZ, 0x2, UP2 ;  /* 0x00000002ff057887 */ /* 0x000fe40009000000 */
[----:B------:R-:W-:-:S02]  /*13e0*/  USEL UR6, URZ, 0x1, UP2 ;  /* 0x00000001ff067887 */ /* 0x000fc40009000000 */
[----:B------:R-:W-:Y:S02]  /*13f0*/  USEL UR4, URZ, 0x4, UP0 ;  /* 0x00000004ff047887 */ /* 0x000fe40008000000 */
[----:B------:R-:W-:Y:S02]  /*1400*/  ULOP3.LUT UR7, UR7, 0xfffffffe, URZ, 0xc0, !UPT ;  /* 0xfffffffe07077892 */ /* 0x000fe4000f8ec0ff */
[----:B------:R-:W-:Y:S02]  /*1410*/  USEL UR8, URZ, 0x8, UP0 ;  /* 0x00000008ff087887 */ /* 0x000fe40008000000 */
[----:B------:R-:W-:-:S03]  /*1420*/  UIADD3 UR4, UPT, UPT, UR4, UR5, UR6 ;  /* 0x0000000504047290 */ /* 0x000fc6000fffe006 */
[----:B------:R-:W-:Y:S01]  /*1430*/  UMOV UR5, 0x3 ;  /* 0x0000000300057882 */ /* 0x000fe20000000000 */
[----:B------:R-:W-:Y:S02]  /*1440*/  UIADD3 UR4, UPT, UPT, UR4, UR8, URZ ;  /* 0x0000000804047290 */ /* 0x000fe4000fffe0ff */
[----:B------:R-:W-:-:S04]  /*1450*/  USHF.L.U32 UR5, UR5, UR7, URZ ;  /* 0x0000000705057299 */ /* 0x000fc800080006ff */
[----:B------:R-:W-:Y:S02]  /*1460*/  IMAD.U32 R2, RZ, RZ, UR4 ;  /* 0x00000004ff027e24 */ /* 0x000fe4000f8e00ff */
[----:B------:R-:W-:-:S07]  /*1470*/  IMAD.U32 R0, RZ, RZ, UR5 ;  /* 0x00000005ff007e24 */ /* 0x000fce000f8e00ff */
.L_x_18:
[----:B------:R-:W1:Y:S01]  /*1480*/  S2UR UR36, SR_CTAID.Z ;  /* 0x00000000002479c3 */ /* 0x000e620000002700 */
[----:B------:R-:W-:Y:S01]  /*1490*/  UISETP.GE.AND UP0, UPT, UR21, 0x1, UPT ;  /* 0x000000011500788c */ /* 0x000fe2000bf06270 */
[----:B------:R-:W-:Y:S01]  /*14a0*/  UMOV UR27, 0x5 ;  /* 0x00000005001b7882 */ /* 0x000fe20000000000 */
[----:B------:R-:W-:-:S07]  /*14b0*/  UMOV UR32, UR22 ;  /* 0x0000001600207c82 */ /* 0x000fce0008000000 */
[----:B------:R-:W-:Y:S05]  /*14c0*/  BRA.U !UP0, `(.L_x_19) ;  /* 0x0000000108d47547 */ /* 0x000fea000b800000 */
[----:B------:R-:W2:Y:S01]  /*14d0*/  LDCU.128 UR16, c[0x0][0xb10] ;  /* 0x00016200ff1077ac */ /* 0x000ea20008000c00 */
[----:B------:R-:W3:Y:S01]  /*14e0*/  LDCU UR13, c[0x0][0x370] ;  /* 0x00006e00ff0d77ac */ /* 0x000ee20008000800 */
[----:B------:R-:W4:Y:S01]  /*14f0*/  LDCU UR8, c[0x0][0x374] ;  /* 0x00006e80ff0877ac */ /* 0x000f220008000800 */
[----:B------:R-:W1:Y:S01]  /*1500*/  LDCU UR23, c[0x0][0xb0c] ;  /* 0x00016180ff1777ac */ /* 0x000e620008000800 */
[----:B------:R-:W1:Y:S01]  /*1510*/  LDCU UR25, c[0x0][0xb20] ;  /* 0x00016400ff1977ac */ /* 0x000e620008000800 */
[----:B--2---:R-:W-:Y:S01]  /*1520*/  UIMAD.WIDE.U32 UR4, UR22, UR16, URZ ;  /* 0x00000010160472a5 */ /* 0x004fe2000f8e00ff */
[----:B------:R-:W2:Y:S01]  /*1530*/  LDCU.64 UR14, c[0x0][0xb28] ;  /* 0x00016500ff0e77ac */ /* 0x000ea20008000a00 */
[----:B------:R-:W-:-:S05]  /*1540*/  UISETP.NE.AND UP3, UPT, UR18, 0x1, UPT ;  /* 0x000000011200788c */ /* 0x000fca000bf65270 */
[----:B------:R-:W-:Y:S01]  /*1550*/  UMOV UR4, UR5 ;  /* 0x0000000500047c82 */ /* 0x000fe20008000000 */
[----:B---3--:R-:W-:Y:S02]  /*1560*/  UIMAD.WIDE.U32 UR6, UR13, UR16, URZ ;  /* 0x000000100d0672a5 */ /* 0x008fe4000f8e00ff */
[----:B------:R-:W-:Y:S02]  /*1570*/  USHF.R.U32.HI UR9, URZ, UR17, UR4 ;  /* 0x00000011ff097299 */ /* 0x000fe40008011604 */
[----:B----4-:R-:W-:Y:S02]  /*1580*/  UIMAD.WIDE.U32 UR4, UR8, UR19, URZ ;  /* 0x00000013080472a5 */ /* 0x010fe4000f8e00ff */
[----:B-1----:R-:W-:Y:S01]  /*1590*/  UISETP.NE.AND UP0, UPT, UR23, 0x1, UPT ;  /* 0x000000011700788c */ /* 0x002fe2000bf05270 */
[----:B------:R-:W-:Y:S01]  /*15a0*/  UMOV UR6, UR7 ;  /* 0x0000000700067c82 */ /* 0x000fe20008000000 */
[----:B------:R-:W-:-:S03]  /*15b0*/  UISETP.NE.AND UP2, UPT, UR21, 0x1, UPT ;  /* 0x000000011500788c */ /* 0x000fc6000bf45270 */
[----:B------:R-:W-:Y:S01]  /*15c0*/  UMOV UR4, UR5 ;  /* 0x0000000500047c82 */ /* 0x000fe20008000000 */
[----:B------:R-:W-:Y:S02]  /*15d0*/  USEL UR12, UR22, UR9, !UP0 ;  /* 0x00000009160c7287 */ /* 0x000fe4000c000000 */
[----:B------:R-:W-:Y:S02]  /*15e0*/  @UP3 USHF.R.U32.HI UR8, URZ, UR25, UR4 ;  /* 0x00000019ff083299 */ /* 0x000fe40008011604 */
[----:B------:R-:W-:Y:S02]  /*15f0*/  UIADD3 UR32, UPT, UPT, -UR12, URZ, URZ ;  /* 0x000000ff0c207290 */ /* 0x000fe4000fffe1ff */
[----:B------:R-:W-:Y:S02]  /*1600*/  @UP0 USHF.R.U32.HI UR13, URZ, UR17, UR6 ;  /* 0x00000011ff0d0299 */ /* 0x000fe40008011606 */
[----:B------:R-:W-:Y:S02]  /*1610*/  UIMAD.WIDE.U32 UR6, UR33, UR19, URZ ;  /* 0x00000013210672a5 */ /* 0x000fe4000f8e00ff */
[----:B--2---:R-:W-:-:S02]  /*1620*/  UIMAD.WIDE.U32 UR4, UR8, UR14, URZ ;  /* 0x0000000e080472a5 */ /* 0x004fc4000f8e00ff */
[----:B------:R-:W-:Y:S02]  /*1630*/  UIMAD.WIDE.U32 UR10, UR13, UR14, URZ ;  /* 0x0000000e0d0a72a5 */ /* 0x000fe4000f8e00ff */
[----:B------:R-:W-:Y:S01]  /*1640*/  UIMAD UR32, UR23, UR32, UR22 ;  /* 0x00000020172072a4 */ /* 0x000fe2000f8e0216 */
[----:B------:R-:W-:Y:S02]  /*1650*/  UMOV UR6, UR7 ;  /* 0x0000000700067c82 */ /* 0x000fe40008000000 */
[----:B------:R-:W-:Y:S01]  /*1660*/  UMOV UR4, UR5 ;  /* 0x0000000500047c82 */ /* 0x000fe20008000000 */
[----:B------:R-:W-:Y:S02]  /*1670*/  USHF.R.U32.HI UR6, URZ, UR25, UR6 ;  /* 0x00000019ff067299 */ /* 0x000fe40008011606 */
[----:B------:R-:W-:Y:S01]  /*1680*/  @UP2 USHF.R.U32.HI UR8, URZ, UR15, UR4 ;  /* 0x0000000fff082299 */ /* 0x000fe20008011604 */
[----:B------:R-:W-:Y:S01]  /*1690*/  UMOV UR5, UR11 ;  /* 0x0000000b00057c82 */ /* 0x000fe20008000000 */
[----:B------:R-:W-:-:S02]  /*16a0*/  USEL UR4, UR33, UR6, !UP3 ;  /* 0x0000000621047287 */ /* 0x000fc4000d800000 */
[----:B------:R-:W-:Y:S02]  /*16b0*/  @UP2 USHF.R.U32.HI UR13, URZ, UR15, UR5 ;  /* 0x0000000fff0d2299 */ /* 0x000fe40008011605 */
[----:B------:R-:W-:Y:S02]  /*16c0*/  UIMAD UR5, UR8, UR21, URZ ;  /* 0x00000015080572a4 */ /* 0x000fe4000f8e02ff */
[----:B------:R-:W-:Y:S02]  /*16d0*/  UIMAD UR8, UR13, UR21, URZ ;  /* 0x000000150d0872a4 */ /* 0x000fe4000f8e02ff */
[----:B------:R-:W-:Y:S02]  /*16e0*/  UISETP.GE.AND UP0, UPT, UR4, UR5, UPT ;  /* 0x000000050400728c */ /* 0x000fe4000bf06270 */
[----:B------:R-:W-:Y:S02]  /*16f0*/  UIMAD.WIDE.U32 UR6, UR4, UR14, URZ ;  /* 0x0000000e040672a5 */ /* 0x000fe4000f8e00ff */
[----:B------:R-:W-:-:S02]  /*1700*/  UISETP.GE.OR UP0, UPT, UR12, UR8, UP0 ;  /* 0x000000080c00728c */ /* 0x000fc40008706670 */
[----:B------:R-:W-:-:S03]  /*1710*/  UIMAD.WIDE.U32 UR8, UR12, UR14, URZ ;  /* 0x0000000e0c0872a5 */ /* 0x000fc6000f8e00ff */
[----:B------:R-:W-:Y:S01]  /*1720*/  UMOV UR6, UR7 ;  /* 0x0000000700067c82 */ /* 0x000fe20008000000 */
[----:B------:R-:W-:Y:S02]  /*1730*/  UIADD3 UR7, UPT, UPT, -UR4, URZ, URZ ;  /* 0x000000ff04077290 */ /* 0x000fe4000fffe1ff */
[----:B------:R-:W-:Y:S02]  /*1740*/  USHF.R.U32.HI UR6, URZ, UR15, UR6 ;  /* 0x0000000fff067299 */ /* 0x000fe40008011606 */
[----:B------:R-:W-:Y:S02]  /*1750*/  UIMAD UR33, UR18, UR7, UR33 ;  /* 0x00000007122172a4 */ /* 0x000fe4000f8e0221 */
[----:B------:R-:W-:Y:S01]  /*1760*/  USEL UR6, UR4, UR6, !UP2 ;  /* 0x0000000604067287 */ /* 0x000fe2000d000000 */
[----:B------:R-:W-:Y:S02]  /*1770*/  @!UP0 UMOV UR5, UR9 ;  /* 0x0000000900058c82 */ /* 0x000fe40008000000 */
[----:B------:R-:W-:-:S02]  /*1780*/  @!UP0 USHF.R.U32.HI UR5, URZ, UR15, UR5 ;  /* 0x0000000fff058299 */ /* 0x000fc40008011605 */
[----:B------:R-:W-:Y:S02]  /*1790*/  UIADD3 UR7, UPT, UPT, -UR6, URZ, URZ ;  /* 0x000000ff06077290 */ /* 0x000fe4000fffe1ff */
[----:B------:R-:W-:Y:S02]  /*17a0*/  @!UP0 USEL UR5, UR12, UR5, !UP2 ;  /* 0x000000050c058287 */ /* 0x000fe4000d000000 */
[----:B------:R-:W-:Y:S02]  /*17b0*/  UIMAD UR7, UR21, UR7, UR4 ;  /* 0x00000007150772a4 */ /* 0x000fe4000f8e0204 */
[----:B------:R-:W-:Y:S02]  /*17c0*/  @!UP0 UIADD3 UR6, UPT, UPT, UR6, -UR5, URZ ;  /* 0x8000000506068290 */ /* 0x000fe4000fffe0ff */
[----:B------:R-:W-:Y:S02]  /*17d0*/  @!UP0 UIMAD UR7, UR7, UR13, UR5 ;  /* 0x0000000d070782a4 */ /* 0x000fe4000f8e0205 */
[----:B------:R-:W-:-:S04]  /*17e0*/  @!UP0 UIMAD UR4, UR6, UR21, UR12 ;  /* 0x00000015060482a4 */ /* 0x000fc8000f8e020c */
[----:B------:R-:W-:Y:S01]  /*17f0*/  UIMAD UR33, UR4, UR18, UR33 ;  /* 0x00000012042172a4 */ /* 0x000fe2000f8e0221 */
[----:B------:R-:W-:Y:S02]  /*1800*/  @!UP0 UMOV UR12, UR7 ;  /* 0x00000007000c8c82 */ /* 0x000fe40008000000 */
[----:B------:R-:W-:-:S12]  /*1810*/  UIMAD UR32, UR12, UR23, UR32 ;  /* 0x000000170c2072a4 */ /* 0x000fd8000f8e0220 */
.L_x_19:
[----:B------:R-:W-:Y:S02]  /*1820*/  UISETP.NE.AND UP2, UPT, UR26, 0x1, UPT ;  /* 0x000000011a00788c */ /* 0x000fe4000bf45270 */
[----:B------:R-:W-:Y:S02]  /*1830*/  UISETP.NE.AND UP0, UPT, UR20, 0x2, UPT ;  /* 0x000000021400788c */ /* 0x000fe4000bf05270 */
[----:B------:R-:W-:Y:S02]  /*1840*/  ULOP3.LUT UR28, UR28, 0x400, URZ, 0xc0, !UPT ;  /* 0x000004001c1c7892 */ /* 0x000fe4000f8ec0ff */
[----:B------:R-:W-:-:S03]  /*1850*/  USHF.L.U32 UR24, UR27, UR24, URZ ;  /* 0x000000181b187299 */ /* 0x000fc600080006ff */
[----:B------:R-:W-:Y:S09]  /*1860*/  BRA.U UP2, `(.L_x_20) ;  /* 0x0000000102407547 */ /* 0x000ff2000b800000 */
[----:B------:R-:W2:Y:S01]  /*1870*/  LDCU.128 UR8, c[0x0][0xb10] ;  /* 0x00016200ff0877ac */ /* 0x000ea20008000c00 */
[----:B------:R-:W3:Y:S01]  /*1880*/  LDCU UR12, c[0x0][0xb0c] ;  /* 0x00016180ff0c77ac */ /* 0x000ee20008000800 */
[----:B------:R-:W4:Y:S01]  /*1890*/  LDCU UR13, c[0x0][0xb20] ;  /* 0x00016400ff0d77ac */ /* 0x000f220008000800 */
[----:B--2---:R-:W-:Y:S02]  /*18a0*/  UIMAD.WIDE.U32 UR4, UR32, UR8, URZ ;  /* 0x00000008200472a5 */ /* 0x004fe4000f8e00ff */
[----:B------:R-:W-:Y:S02]  /*18b0*/  UIMAD.WIDE.U32 UR6, UR33, UR11, URZ ;  /* 0x0000000b210672a5 */ /* 0x000fe4000f8e00ff */
[----:B---3--:R-:W-:Y:S02]  /*18c0*/  UISETP.NE.AND UP2, UPT, UR12, 0x1, UPT ;  /* 0x000000010c00788c */ /* 0x008fe4000bf45270 */
[----:B------:R-:W-:-:S03]  /*18d0*/  USHF.R.U32.HI UR5, URZ, UR9, UR5 ;  /* 0x00000009ff057299 */ /* 0x000fc60008011605 */
[----:B------:R-:W-:Y:S01]  /*18e0*/  UMOV UR4, UR7 ;  /* 0x0000000700047c82 */ /* 0x000fe20008000000 */
[----:B------:R-:W-:Y:S02]  /*18f0*/  USEL UR5, UR32, UR5, !UP2 ;  /* 0x0000000520057287 */ /* 0x000fe4000d000000 */
[----:B------:R-:W-:Y:S02]  /*1900*/  UISETP.NE.AND UP2, UPT, UR10, 0x1, UPT ;  /* 0x000000010a00788c */ /* 0x000fe4000bf45270 */
[----:B----4-:R-:W-:-:S04]  /*1910*/  USHF.R.U32.HI UR4, URZ, UR13, UR4 ;  /* 0x0000000dff047299 */ /* 0x010fc80008011604 */
[----:B------:R-:W-:-:S04]  /*1920*/  USEL UR4, UR33, UR4, !UP2 ;  /* 0x0000000421047287 */ /* 0x000fc8000d000000 */
[----:B------:R-:W-:Y:S02]  /*1930*/  UIADD3 UR6, UPT, UPT, -UR4, UR5, URZ ;  /* 0x0000000504067290 */ /* 0x000fe4000fffe1ff */
[----:B------:R-:W-:Y:S02]  /*1940*/  UIADD3 UR4, UPT, UPT, UR4, -UR5, URZ ;  /* 0x8000000504047290 */ /* 0x000fe4000fffe0ff */
[----:B------:R-:W-:Y:S02]  /*1950*/  UIMAD UR33, UR6, UR10, UR33 ;  /* 0x0000000a062172a4 */ /* 0x000fe4000f8e0221 */
[----:B------:R-:W-:-:S12]  /*1960*/  UIMAD UR32, UR4, UR12, UR32 ;  /* 0x0000000c042072a4 */ /* 0x000fd8000f8e0220 */
.L_x_20:
[----:B------:R-:W-:Y:S05]  /*1970*/  BRA.U !UP6, `(.L_x_21) ;  /* 0x000000010e0c7547 */ /* 0x000fea000b800000 */
[----:B------:R-:W-:Y:S01]  /*1980*/  UCGABAR_WAIT ;  /* 0x0000000000007dc7 */ /* 0x000fe20008000000 */
[----:B------:R-:W-:Y:S01]  /*1990*/  CCTL.IVALL ;  /* 0x00000000ff00798f */ /* 0x000fe20002000000 */
[----:B------:R-:W-:Y:S05]  /*19a0*/  BRA `(.L_x_22) ;  /* 0x0000000000047947 */ /* 0x000fea0003800000 */
.L_x_21:
[----:B------:R-:W-:Y:S06]  /*19b0*/  BAR.SYNC.DEFER_BLOCKING 0x0 ;  /* 0x0000000000007b1d */ /* 0x000fec0000010000 */
.L_x_22:
[----:B------:R-:W-:Y:S05]  /*19c0*/  BRA.U UP0, `(.L_x_23) ;  /* 0x0000001900c07547 */ /* 0x000fea000b800000 */
[----:B------:R-:W2:Y:S01]  /*19d0*/  LDCU UR6, c[0x0][0x38c] ;  /* 0x00007180ff0677ac */ /* 0x000ea20008000800 */
[----:B------:R-:W3:Y:S01]  /*19e0*/  S2UR UR8, SR_CgaCtaId ;  /* 0x00000000000879c3 */ /* 0x000ee20000008800 */
[----:B------:R-:W-:Y:S01]  /*19f0*/  PLOP3.LUT P1, PT, PT, PT, UP4, 0x80, 0x8 ;  /* 0x000000000008781c */ /* 0x000fe20003f2f048 */
[----:B------:R-:W-:Y:S01]  /*1a00*/  IMAD.MOV.U32 R12, RZ, RZ, 0x1 ;  /* 0x00000001ff0c7424 */ /* 0x000fe200078e00ff */
[----:B------:R-:W-:Y:S01]  /*1a10*/  UMOV UR13, 0x400 ;  /* 0x00000400000d7882 */ /* 0x000fe20000000000 */
[----:B------:R-:W-:Y:S01]  /*1a20*/  USHF.L.U32 UR7, UR22, 0x5, URZ ;  /* 0x0000000516077899 */ /* 0x000fe200080006ff */
[----:B------:R-:W-:Y:S01]  /*1a30*/  ISETP.NE.AND P2, PT, R3, RZ, P3 ;  /* 0x000000ff0300720c */ /* 0x000fe20001f45270 */
[----:B------:R-:W-:Y:S01]  /*1a40*/  UISETP.NE.AND UP1, UPT, UR20, URZ, UPT ;  /* 0x000000ff1400728c */ /* 0x000fe2000bf25270 */
[----:B------:R-:W-:Y:S02]  /*1a50*/  PLOP3.LUT P1, PT, P1, PT, PT, 0x8, 0x80 ;  /* 0x000000000080781c */ /* 0x000fe40000f2e170 */
[----:B------:R-:W-:Y:S01]  /*1a60*/  CS2R R10, SRZ ;  /* 0x00000000000a7805 */ /* 0x000fe2000001ff00 */
[----:B------:R-:W-:Y:S01]  /*1a70*/  IMAD.MOV.U32 R9, RZ, RZ, RZ ;  /* 0x000000ffff097224 */ /* 0x000fe200078e00ff */
[----:B------:R-:W4:Y:S01]  /*1a80*/  LDCU UR39, c[0x0][0x370] ;  /* 0x00006e00ff2777ac */ /* 0x000f220008000800 */
[----:B------:R-:W-:Y:S01]  /*1a90*/  IMAD.MOV.U32 R8, RZ, RZ, 0x1 ;  /* 0x00000001ff087424 */ /* 0x000fe200078e00ff */
[----:B------:R-:W-:Y:S01]  /*1aa0*/  USEL UR21, UR43, 0x2, UP1 ;  /* 0x000000022b157887 */ /* 0x000fe20008800000 */
[----:B------:R-:W1:Y:S01]  /*1ab0*/  LDCU.64 UR26, c[0x0][0x348] ;  /* 0x00006900ff1a77ac */ /* 0x000e620008000a00 */
[----:B--2---:R-:W-:-:S02]  /*1ac0*/  UIADD3 UR5, UPT, UPT, UR6, 0x3f, URZ ;  /* 0x0000003f06057890 */ /* 0x004fc4000fffe0ff */
[----:B------:R-:W-:Y:S02]  /*1ad0*/  UIADD3 UR46, UPT, UPT, UR6, 0x7e, URZ ;  /* 0x0000007e062e7890 */ /* 0x000fe4000fffe0ff */
[----:B------:R-:W-:Y:S02]  /*1ae0*/  USHF.R.S32.HI UR4, URZ, 0x1f, UR5 ;  /* 0x0000001fff047899 */ /* 0x000fe40008011405 */
[----:B---3--:R-:W-:Y:S02]  /*1af0*/  ULEA UR13, UR8, UR13, 0x18 ;  /* 0x0000000d080d7291 */ /* 0x008fe4000f8ec0ff */
[----:B------:R-:W-:Y:S02]  /*1b00*/  ULEA.HI UR4, UR4, UR5, URZ, 0x6 ;  /* 0x0000000504047291 */ /* 0x000fe4000f8f30ff */
[----:B------:R-:W-:Y:S02]  /*1b10*/  UIADD3 UR5, UPT, UPT, UR6, -0x1, URZ ;  /* 0xffffffff06057890 */ /* 0x000fe4000fffe0ff */
[----:B------:R-:W-:-:S02]  /*1b20*/  USHF.R.S32.HI UR41, URZ, 0x6, UR4 ;  /* 0x00000006ff297899 */ /* 0x000fc40008011404 */
[----:B------:R-:W-:Y:S02]  /*1b30*/  UISETP.GE.U32.AND UP2, UPT, UR5, -0x7f, UPT ;  /* 0xffffff810500788c */ /* 0x000fe4000bf46070 */
[----:B------:R-:W-:Y:S02]  /*1b40*/  UISETP.LT.U32.AND UP0, UPT, UR41, 0x11, UPT ;  /* 0x000000112900788c */ /* 0x000fe4000bf01070 */
[----:B------:R-:W-:Y:S02]  /*1b50*/  ULOP3.LUT UR5, UR7, 0x20, URZ, 0xc0, !UPT ;  /* 0x0000002007057892 */ /* 0x000fe4000f8ec0ff */
[----:B------:R-:W-:Y:S02]  /*1b60*/  USEL UR40, UR41, 0x11, UP0 ;  /* 0x0000001129287887 */ /* 0x000fe40008000000 */
[----:B------:R-:W-:Y:S02]  /*1b70*/  ULEA UR30, UR28, UR13, 0x1 ;  /* 0x0000000d1c1e7291 */ /* 0x000fe4000f8e08ff */
[----:B------:R-:W-:-:S02]  /*1b80*/  UIADD3 UR4, UPT, UPT, UR40, -0x1, URZ ;  /* 0xffffffff28047890 */ /* 0x000fc4000fffe0ff */
[----:B------:R-:W-:Y:S02]  /*1b90*/  @UP2 UIADD3 UR4, UPT, UPT, UR40, URZ, URZ ;  /* 0x000000ff28042290 */ /* 0x000fe4000fffe0ff */
[----:B------:R-:W-:Y:S01]  /*1ba0*/  USHF.L.U32 UR47, UR22, 0x6, URZ ;  /* 0x00000006162f7899 */ /* 0x000fe200080006ff */
[----:B------:R-:W2:Y:S01]  /*1bb0*/  LDCU UR38, c[0x0][0x374] ;  /* 0x00006e80ff2677ac */ /* 0x000ea20008000800 */
[----:B------:R-:W-:Y:S02]  /*1bc0*/  ULEA.HI UR45, UR28, UR5, URZ, 0x1a ;  /* 0x000000051c2d7291 */ /* 0x000fe4000f8fd0ff */
[----:B------:R-:W-:Y:S02]  /*1bd0*/  UIADD3 UR30, UPT, UPT, UR30, 0x25400, URZ ;  /* 0x000254001e1e7890 */ /* 0x000fe4000fffe0ff */
[----:B------:R-:W-:Y:S02]  /*1be0*/  UIADD3 UR44, UPT, UPT, UR41, -UR40, URZ ;  /* 0x80000028292c7290 */ /* 0x000fe4000fffe0ff */
[----:B------:R-:W-:-:S02]  /*1bf0*/  UIADD3 UR29, UPT, UPT, UR4, 0x1, URZ ;  /* 0x00000001041d7890 */ /* 0x000fc4000fffe0ff */
[----:B------:R-:W-:Y:S01]  /*1c00*/  UIADD3 UR43, UPT, UPT, -UR4, URZ, URZ ;  /* 0x000000ff042b7290 */ /* 0x000fe2000fffe1ff */
[----:B-1--4-:R-:W-:-:S11]  /*1c10*/  UMOV UR6, URZ ;  /* 0x000000ff00067c82 */ /* 0x012fd60008000000 */
.L_x_43:
[----:B------:R-:W1:Y:S02]  /*1c20*/  S2UR UR4, SR_CgaCtaId ;  /* 0x00000000000479c3 */ /* 0x000e640000008800 */
[----:B-1----:R-:W-:-:S09]  /*1c30*/  UISETP.NE.AND UP0, UPT, UR4, URZ, UPT ;  /* 0x000000ff0400728c */ /* 0x002fd2000bf05270 */
[----:B------:R-:W-:Y:S05]  /*1c40*/  BRA.U UP0, `(.L_x_24) ;  /* 0x0000000100287547 */ /* 0x000fea000b800000 */
[----:B------:R-:W-:Y:S02]  /*1c50*/  LEA R0, R9, UR13, 0x3 ;  /* 0x0000000d09007c11 */ /* 0x000fe4000f8e18ff */
[----:B------:R-:W-:-:S04]  /*1c60*/  SHF.L.U32 R2, R8, 0x1f, RZ ;  /* 0x0000001f08027819 */ /* 0x000fc800000006ff */
[----:B------:R-:W1:Y:S02]  /*1c70*/  SYNCS.PHASECHK.TRANS64.TRYWAIT P0, [R0+URZ+0x1c0], R2 ;  /* 0x0001c002000075a7 */ /* 0x000e6400080011ff */
[----:B-1----:R-:W-:Y:S05]  /*1c80*/  @!P0 BRA `(.L_x_25) ;  /* 0x0000006800948947 */ /* 0x002fea0003800000 */
.L_x_147:
[----:B------:R-:W-:Y:S01]  /*1c90*/  VIADD R9, R9, 0x1 ;  /* 0x0000000109097836 */ /* 0x000fe20000000000 */
[----:B------:R1:W-:Y:S04]  /*1ca0*/  SYNCS.ARRIVE.TRANS64.A1T0 RZ, [R0+URZ+0x1b0], RZ ;  /* 0x0001b0ff00ff79a7 */ /* 0x0003e800081000ff */
[----:B------:R-:W-:-:S04]  /*1cb0*/  ISETP.NE.AND P0, PT, R9, 0x2, PT ;  /* 0x000000020900780c */ /* 0x000fc80003f05270 */
[----:B------:R-:W-:Y:S02]  /*1cc0*/  SEL R9, R9, RZ, P0 ;  /* 0x000000ff09097207 */ /* 0x000fe40000000000 */
[----:B-1----:R-:W-:-:S04]  /*1cd0*/  SEL R0, RZ, 0x1, P0 ;  /* 0x00000001ff007807 */ /* 0x002fc80000000000 */
[----:B------:R-:W-:-:S07]  /*1ce0*/  LOP3.LUT R8, R8, R0, RZ, 0x3c, !PT ;  /* 0x0000000008087212 */ /* 0x000fce00078e3cff */
.L_x_24:
[----:B------:R-:W-:Y:S01]  /*1cf0*/  ULEA UR4, UR6, UR13, 0x3 ;  /* 0x0000000d06047291 */ /* 0x000fe2000f8e18ff */
[----:B------:R-:W-:Y:S01]  /*1d00*/  SHF.L.U32 R0, R12, 0x1f, RZ ;  /* 0x0000001f0c007819 */ /* 0x000fe200000006ff */
[----:B------:R-:W-:Y:S02]  /*1d10*/  UISETP.GE.U32.AND UP0, UPT, UR46, 0x7f, UPT ;  /* 0x0000007f2e00788c */ /* 0x000fe4000bf06070 */
[----:B------:R-:W-:Y:S01]  /*1d20*/  ULEA UR19, UR33, UR45, 0x6 ;  /* 0x0000002d21137291 */ /* 0x000fe2000f8e30ff */
[----:B------:R-:W-:-:S04]  /*1d30*/  UMOV UR7, URZ ;  /* 0x000000ff00077c82 */ /* 0x000fc80008000000 */
[----:B------:R1:W3:Y:S01]  /*1d40*/  SYNCS.PHASECHK.TRANS64.TRYWAIT P0, [UR4+0x88], R0 ;  /* 0x00008800ff0075a7 */ /* 0x0002e20008001104 */
[----:B------:R-:W-:-:S04]  /*1d50*/  ULEA.HI UR4, UR32, UR32, URZ, 0x1 ;  /* 0x0000002020047291 */ /* 0x000fc8000f8f08ff */
[----:B------:R-:W-:-:S04]  /*1d60*/  USHF.L.U32 UR4, UR4, 0x6, URZ ;  /* 0x0000000604047899 */ /* 0x000fc800080006ff */
[----:B------:R-:W-:-:S04]  /*1d70*/  ULOP3.LUT UR35, UR4, 0xffffff80, URZ, 0xc0, !UPT ;  /* 0xffffff8004237892 */ /* 0x000fc8000f8ec0ff */
[----:B------:R-:W-:Y:S01]  /*1d80*/  ULOP3.LUT UR35, UR35, 0x40, UR47, 0xf8, !UPT ;  /* 0x0000004023237892 */ /* 0x000fe2000f8ef82f */
[----:B------:R-:W-:Y:S11]  /*1d90*/  BRA.U !UP0, `(.L_x_26) ;  /* 0x0000000108c87547 */ /* 0x000ff6000b800000 */
[----:B------:R-:W-:Y:S01]  /*1da0*/  UMOV UR10, UR43 ;  /* 0x0000002b000a7c82 */ /* 0x000fe20008000000 */
[----:B------:R-:W-:Y:S01]  /*1db0*/  UMOV UR4, UR6 ;  /* 0x0000000600047c82 */ /* 0x000fe20008000000 */
[----:B------:R-:W-:-:S05]  /*1dc0*/  UMOV UR34, URZ ;  /* 0x000000ff00227c82 */ /* 0x000fca0008000000 */
.L_x_32:
[----:B------:R-:W-:Y:S01]  /*1dd0*/  ULEA UR33, UR4, UR13, 0x3 ;  /* 0x0000000d04217291 */ /* 0x000fe2000f8e18ff */
[----:B------:R-:W-:Y:S01]  /*1de0*/  @P3 MOV R2, 0x6000 ;  /* 0x0000600000023802 */ /* 0x000fe20000000f00 */
[----:B-1-3--:R-:W-:Y:S10]  /*1df0*/  @P0 BRA `(.L_x_27) ;  /* 0x00000000000c0947 */ /* 0x00aff40003800000 */
[----:B------:R-:W-:-:S04]  /*1e00*/  SHF.L.U32 R3, R12, 0x1f, RZ ;  /* 0x0000001f0c037819 */ /* 0x000fc800000006ff */
[----:B------:R-:W3:Y:S02]  /*1e10*/  SYNCS.PHASECHK.TRANS64.TRYWAIT P0, [UR33+0x88], R3 ;  /* 0x00008803ff0075a7 */ /* 0x000ee40008001121 */
[----:B---3--:R-:W-:Y:S05]  /*1e20*/  @!P0 BRA `(.L_x_28) ;  /* 0x0000006800408947 */ /* 0x008fea0003800000 */
.L_x_27:
[----:B------:R3:W-:Y:S01]  /*1e30*/  @P3 SYNCS.ARRIVE.TRANS64 RZ, [UR33], R2 ;  /* 0x00000002ffff39a7 */ /* 0x0007e20008000021 */
[----:B------:R-:W-:Y:S02]  /*1e40*/  ULOP3.LUT UR5, UR21, 0x2, URZ, 0xfc, !UPT ;  /* 0x0000000215057892 */ /* 0x000fe4000f8efcff */
[----:B------:R-:W-:Y:S02]  /*1e50*/  UIADD3 UR10, UPT, UPT, UR10, 0x1, URZ ;  /* 0x000000010a0a7890 */ /* 0x000fe4000fffe0ff */
[----:B------:R-:W-:Y:S02]  /*1e60*/  UISETP.NE.AND UP0, UPT, UR5, 0x2, UPT ;  /* 0x000000020500788c */ /* 0x000fe4000bf05270 */
[----:B------:R-:W-:-:S07]  /*1e70*/  UISETP.NE.AND UP2, UPT, UR10, 0x1, UPT ;  /* 0x000000010a00788c */ /* 0x000fce000bf45270 */
[----:B------:R-:W-:Y:S05]  /*1e80*/  BRA.U UP0, `(.L_x_29) ;  /* 0x0000000100047547 */ /* 0x000fea000b800000 */
[----:B--2---:R-:W-:Y:S05]  /*1e90*/  BPT.TRAP 0x1 ;  /* 0x000000040000795c */ /* 0x004fea0000300000 */
.L_x_29:
[----:B------:R-:W-:Y:S04]  /*1ea0*/  BSSY.RECONVERGENT B0, `(.L_x_30) ;  /* 0x0000003000007945 */ /* 0x000fe80003800200 */
[----:B------:R-:W-:Y:S05]  /*1eb0*/  @!P2 BRA `(.L_x_31) ;  /* 0x000000000004a947 */ /* 0x000fea0003800000 */
[----:B--2---:R-:W-:Y:S05]  /*1ec0*/  BPT.TRAP 0x1 ;  /* 0x000000040000795c */ /* 0x004fea0000300000 */
.L_x_31:
[----:B--2---:R-:W-:Y:S05]  /*1ed0*/  BSYNC.RECONVERGENT B0 ;  /* 0x0000000000007941 */ /* 0x004fea0003800200 */
.L_x_30:
[----:B------:R-:W-:Y:S02]  /*1ee0*/  UIADD3 UR5, UPT, UPT, UR4, 0x1, URZ ;  /* 0x0000000104057890 */ /* 0x000fe4000fffe0ff */
[----:B------:R-:W-:Y:S02]  /*1ef0*/  ULEA UR32, UR4, UR13, 0xd ;  /* 0x0000000d04207291 */ /* 0x000fe4000f8e68ff */
[----:B------:R-:W-:Y:S02]  /*1f00*/  UISETP.NE.AND UP0, UPT, UR5, 0x11, UPT ;  /* 0x000000110500788c */ /* 0x000fe4000bf05270 */
[----:B------:R-:W-:Y:S02]  /*1f10*/  UIADD3 UR8, UP1, UPT, UR26, 0x80, URZ ;  /* 0x000000801a087890 */ /* 0x000fe4000ff3e0ff */
[----:B------:R-:W-:Y:S02]  /*1f20*/  USEL UR7, URZ, 0x1, UP0 ;  /* 0x00000001ff077887 */ /* 0x000fe40008000000 */
[----:B------:R-:W-:-:S02]  /*1f30*/  USEL UR6, UR5, URZ, UP0 ;  /* 0x000000ff05067287 */ /* 0x000fc40008000000 */
[----:B------:R-:W-:Y:S02]  /*1f40*/  ULOP3.LUT UR33, UR33, 0xfefffff8, URZ, 0xc0, !UPT ;  /* 0xfefffff821217892 */ /* 0x000fe4000f8ec0ff */
[----:B------:R-:W-:Y:S01]  /*1f50*/  ULEA UR5, UR6, UR13, 0x3 ;  /* 0x0000000d06057291 */ /* 0x000fe2000f8e18ff */
[----:B------:R-:W-:Y:S01]  /*1f60*/  LOP3.LUT R12, R12, UR7, RZ, 0x3c, !PT ;  /* 0x000000070c0c7c12 */ /* 0x000fe2000f8e3cff */
[----:B------:R-:W-:Y:S02]  /*1f70*/  UIADD3.X UR9, UPT, UPT, URZ, UR27, URZ, UP1, !UPT ;  /* 0x0000001bff097290 */ /* 0x000fe40008ffe4ff */
[----:B------:R-:W-:Y:S01]  /*1f80*/  UIADD3 UR32, UPT, UPT, UR32, 0x3400, URZ ;  /* 0x0000340020207890 */ /* 0x000fe2000fffe0ff */
[----:B-1----:R-:W-:Y:S01]  /*1f90*/  SHF.L.U32 R0, R12, 0x1f, RZ ;  /* 0x0000001f0c007819 */ /* 0x002fe200000006ff */
[----:B------:R-:W-:Y:S01]  /*1fa0*/  UPRMT UR7, URZ, 0x5410, UR24 ;  /* 0x00005410ff077896 */ /* 0x000fe20008000018 */
[----:B------:R-:W-:Y:S02]  /*1fb0*/  UMOV UR14, 0x0 ;  /* 0x00000000000e7882 */ /* 0x000fe40000000000 */
[----:B------:R4:W1:Y:S01]  /*1fc0*/  SYNCS.PHASECHK.TRANS64.TRYWAIT P0, [UR5+0x88], R0 ;  /* 0x00008800ff0075a7 */ /* 0x0008620008001105 */
[----:B------:R-:W-:-:S02]  /*1fd0*/  ULEA UR5, UR4, UR28, 0xb ;  /* 0x0000001c04057291 */ /* 0x000fc4000f8e58ff */
[----:B------:R-:W-:Y:S02]  /*1fe0*/  UIADD3 UR4, UP0, UPT, UR26, 0x180, URZ ;  /* 0x000001801a047890 */ /* 0x000fe4000ff1e0ff */
[----:B------:R-:W-:Y:S01]  /*1ff0*/  ULEA UR5, UR5, UR13, 0x1 ;  /* 0x0000000d05057291 */ /* 0x000fe2000f8e08ff */
[----:B------:R-:W-:Y:S01]  /*2000*/  UMOV UR15, 0x10000000 ;  /* 0x10000000000f7882 */ /* 0x000fe20000000000 */
[----:B------:R-:W-:Y:S02]  /*2010*/  UMOV UR18, UR34 ;  /* 0x0000002200127c82 */ /* 0x000fe40008000000 */
[----:B------:R-:W-:Y:S01]  /*2020*/  UIADD3 UR16, UPT, UPT, UR5, 0x25400, URZ ;  /* 0x0002540005107890 */ /* 0x000fe2000fffe0ff */
[----:B------:R2:W-:Y:S01]  /*2030*/  UTMALDG.3D.2CTA [UR32], [UR8], desc[UR14] ;  /* 0x00000e20080075b4 */ /* 0x0005e20008211000 */
[----:B------:R-:W-:Y:S01]  /*2040*/  UIADD3.X UR5, UPT, UPT, URZ, UR27, URZ, UP0, !UPT ;  /* 0x0000001bff057290 */ /* 0x000fe200087fe4ff */
[----:B------:R-:W-:Y:S01]  /*2050*/  UMOV UR20, UR36 ;  /* 0x0000002400147c82 */ /* 0x000fe20008000000 */
[----:B------:R-:W-:-:S07]  /*2060*/  UMOV UR17, UR33 ;  /* 0x0000002100117c82 */ /* 0x000fce0008000000 */
[----:B------:R3:W-:Y:S01]  /*2070*/  UTMALDG.3D.MULTICAST.2CTA [UR16], [UR4], UR7, desc[UR14] ;  /* 0x00000e10040073b4 */ /* 0x0007e20008211807 */
[----:B--2---:R-:W-:Y:S01]  /*2080*/  UIADD3 UR34, UPT, UPT, UR34, 0x40, URZ ;  /* 0x0000004022227890 */ /* 0x004fe2000fffe0ff */
[----:B---3--:R-:W-:Y:S01]  /*2090*/  UMOV UR7, UR29 ;  /* 0x0000001d00077c82 */ /* 0x008fe20008000000 */
[----:B------:R-:W-:Y:S01]  /*20a0*/  UMOV UR4, UR6 ;  /* 0x0000000600047c82 */ /* 0x000fe20008000000 */
[----:B----4-:R-:W-:Y:S09]  /*20b0*/  BRA.U UP2, `(.L_x_32) ;  /* 0xfffffffd02447547 */ /* 0x010ff2000b83ffff */
.L_x_26:
[----:B------:R-:W-:Y:S01]  /*20c0*/  ULEA UR4, UR6, UR13, 0x3 ;  /* 0x0000000d06047291 */ /* 0x000fe2000f8e18ff */
[----:B-1----:R-:W-:Y:S01]  /*20d0*/  SHF.L.U32 R0, R12, 0x1f, RZ ;  /* 0x0000001f0c007819 */ /* 0x002fe200000006ff */
[----:B------:R-:W-:Y:S01]  /*20e0*/  @!P1 SYNCS.ARRIVE.TRANS64.A1T0 RZ, [UR13+0x148], RZ ;  /* 0x000148ffffff99a7 */ /* 0x000fe2000810000d */
[----:B------:R-:W-:-:S06]  /*20f0*/  UISETP.GT.AND UP0, UPT, UR41, UR40, UPT ;  /* 0x000000282900728c */ /* 0x000fcc000bf04270 */
[----:B---3--:R1:W3:Y:S03]  /*2100*/  SYNCS.PHASECHK.TRANS64.TRYWAIT P0, [UR4+0x88], R0 ;  /* 0x00008800ff0075a7 */ /* 0x0082e60008001104 */
[----:B------:R-:W-:Y:S05]  /*2110*/  BRA.U !UP0, `(.L_x_33) ;  /* 0x0000000108c07547 */ /* 0x000fea000b800000 */
[----:B------:R-:W-:Y:S01]  /*2120*/  UIADD3 UR25, UPT, UPT, UR44, UR7, URZ ;  /* 0x000000072c197290 */ /* 0x000fe2000fffe0ff */
[----:B------:R-:W-:-:S11]  /*2130*/  UMOV UR4, UR6 ;  /* 0x0000000600047c82 */ /* 0x000fd60008000000 */
.L_x_39:
[----:B------:R-:W-:Y:S01]  /*2140*/  ULEA UR9, UR4, UR13, 0x3 ;  /* 0x0000000d04097291 */ /* 0x000fe2000f8e18ff */
[----:B---3--:R-:W-:Y:S01]  /*2150*/  @P3 MOV R2, 0x6000 ;  /* 0x0000600000023802 */ /* 0x008fe20000000f00 */
[----:B-1-34-:R-:W-:Y:S10]  /*2160*/  @P0 BRA `(.L_x_34) ;  /* 0x00000000000c0947 */ /* 0x01aff40003800000 */
[----:B------:R-:W-:-:S04]  /*2170*/  SHF.L.U32 R3, R12, 0x1f, RZ ;  /* 0x0000001f0c037819 */ /* 0x000fc800000006ff */
[----:B------:R-:W3:Y:S02]  /*2180*/  SYNCS.PHASECHK.TRANS64.TRYWAIT P0, [UR9+0x88], R3 ;  /* 0x00008803ff0075a7 */ /* 0x000ee40008001109 */
[----:B---3--:R-:W-:Y:S05]  /*2190*/  @!P0 BRA `(.L_x_35) ;  /* 0x00000064007c8947 */ /* 0x008fea0003800000 */
.L_x_34:
[----:B------:R3:W-:Y:S01]  /*21a0*/  @P3 SYNCS.ARRIVE.TRANS64 RZ, [UR9], R2 ;  /* 0x00000002ffff39a7 */ /* 0x0007e20008000009 */
[----:B------:R-:W-:-:S04]  /*21b0*/  ULOP3.LUT UR5, UR21, 0x2, URZ, 0xfc, !UPT ;  /* 0x0000000215057892 */ /* 0x000fc8000f8efcff */
[----:B------:R-:W-:-:S09]  /*21c0*/  UISETP.NE.AND UP0, UPT, UR5, 0x2, UPT ;  /* 0x000000020500788c */ /* 0x000fd2000bf05270 */
[----:B------:R-:W-:Y:S05]  /*21d0*/  BRA.U UP0, `(.L_x_36) ;  /* 0x0000000100047547 */ /* 0x000fea000b800000 */
[----:B--2---:R-:W-:Y:S05]  /*21e0*/  BPT.TRAP 0x1 ;  /* 0x000000040000795c */ /* 0x004fea0000300000 */
.L_x_36:
[----:B------:R-:W-:Y:S04]  /*21f0*/  BSSY.RECONVERGENT B0, `(.L_x_37) ;  /* 0x0000003000007945 */ /* 0x000fe80003800200 */
[----:B------:R-:W-:Y:S05]  /*2200*/  @!P2 BRA `(.L_x_38) ;  /* 0x000000000004a947 */ /* 0x000fea0003800000 */
[----:B--2---:R-:W-:Y:S05]  /*2210*/  BPT.TRAP 0x1 ;  /* 0x000000040000795c */ /* 0x004fea0000300000 */
.L_x_38:
[----:B--2---:R-:W-:Y:S05]  /*2220*/  BSYNC.RECONVERGENT B0 ;  /* 0x0000000000007941 */ /* 0x004fea0003800200 */
.L_x_37:
[----:B------:R-:W-:Y:S02]  /*2230*/  UIADD3 UR5, UPT, UPT, UR4, 0x1, URZ ;  /* 0x0000000104057890 */ /* 0x000fe4000fffe0ff */
[----:B------:R-:W-:Y:S02]  /*2240*/  USHF.L.U32 UR10, UR7, 0x6, URZ ;  /* 0x00000006070a7899 */ /* 0x000fe400080006ff */
[----:B------:R-:W-:Y:S02]  /*2250*/  UISETP.NE.AND UP0, UPT, UR5, 0x11, UPT ;  /* 0x000000110500788c */ /* 0x000fe4000bf05270 */
[----:B------:R-:W-:Y:S02]  /*2260*/  UIADD3 UR7, UPT, UPT, UR7, 0x1, URZ ;  /* 0x0000000107077890 */ /* 0x000fe4000fffe0ff */
[----:B------:R-:W-:Y:S02]  /*2270*/  USEL UR8, URZ, 0x1, UP0 ;  /* 0x00000001ff087887 */ /* 0x000fe40008000000 */
[----:B------:R-:W-:-:S02]  /*2280*/  USEL UR6, UR5, URZ, UP0 ;  /* 0x000000ff05067287 */ /* 0x000fc40008000000 */
[----:B------:R-:W-:Y:S02]  /*2290*/  UIADD3 UR22, UP0, UPT, UR26, 0x180, URZ ;  /* 0x000001801a167890 */ /* 0x000fe4000ff1e0ff */
[----:B------:R-:W-:Y:S01]  /*22a0*/  LOP3.LUT R12, R12, UR8, RZ, 0x3c, !PT ;  /* 0x000000080c0c7c12 */ /* 0x000fe2000f8e3cff */
[----:B------:R-:W-:Y:S02]  /*22b0*/  ULEA UR8, UR4, UR13, 0xd ;  /* 0x0000000d04087291 */ /* 0x000fe4000f8e68ff */
[----:B------:R-:W-:Y:S01]  /*22c0*/  UIADD3 UR14, UP1, UPT, UR26, 0x80, URZ ;  /* 0x000000801a0e7890 */ /* 0x000fe2000ff3e0ff */
[----:B-1----:R-:W-:Y:S01]  /*22d0*/  SHF.L.U32 R0, R12, 0x1f, RZ ;  /* 0x0000001f0c007819 */ /* 0x002fe200000006ff */
[----:B------:R-:W-:Y:S02]  /*22e0*/  UIADD3.X UR23, UPT, UPT, URZ, UR27, URZ, UP0, !UPT ;  /* 0x0000001bff177290 */ /* 0x000fe400087fe4ff */
[----:B------:R-:W-:Y:S02]  /*22f0*/  UISETP.NE.AND UP0, UPT, UR7, UR25, UPT ;  /* 0x000000190700728c */ /* 0x000fe4000bf05270 */
[----:B------:R-:W-:-:S02]  /*2300*/  ULEA UR5, UR6, UR13, 0x3 ;  /* 0x0000000d06057291 */ /* 0x000fc4000f8e18ff */
[----:B------:R-:W-:Y:S02]  /*2310*/  ULOP3.LUT UR9, UR9, 0xfefffff8, URZ, 0xc0, !UPT ;  /* 0xfefffff809097892 */ /* 0x000fe4000f8ec0ff */
[----:B------:R-:W-:Y:S02]  /*2320*/  ULEA UR16, UR4, UR30, 0xc ;  /* 0x0000001e04107291 */ /* 0x000fe4000f8e60ff */
[----:B------:R-:W-:Y:S02]  /*2330*/  UIADD3 UR8, UPT, UPT, UR8, 0x3400, URZ ;  /* 0x0000340008087890 */ /* 0x000fe4000fffe0ff */
[----:B------:R-:W-:Y:S01]  /*2340*/  UIADD3.X UR15, UPT, UPT, URZ, UR27, URZ, UP1, !UPT ;  /* 0x0000001bff0f7290 */ /* 0x000fe20008ffe4ff */
[----:B------:R4:W1:Y:S01]  /*2350*/  SYNCS.PHASECHK.TRANS64.TRYWAIT P0, [UR5+0x88], R0 ;  /* 0x00008800ff0075a7 */ /* 0x0008620008001105 */
[----:B------:R-:W-:Y:S01]  /*2360*/  UPRMT UR4, URZ, 0x5410, UR24 ;  /* 0x00005410ff047896 */ /* 0x000fe20008000018 */
[----:B------:R-:W-:Y:S01]  /*2370*/  UMOV UR32, 0x0 ;  /* 0x0000000000207882 */ /* 0x000fe20000000000 */
[----:B------:R-:W-:Y:S01]  /*2380*/  UMOV UR33, 0x10000000 ;  /* 0x1000000000217882 */ /* 0x000fe20000000000 */
[----:B------:R-:W-:Y:S01]  /*2390*/  UMOV UR11, UR35 ;  /* 0x00000023000b7c82 */ /* 0x000fe20008000000 */
[----:B------:R-:W-:Y:S01]  /*23a0*/  UMOV UR12, UR36 ;  /* 0x00000024000c7c82 */ /* 0x000fe20008000000 */
[----:B------:R-:W-:Y:S01]  /*23b0*/  UMOV UR20, UR36 ;  /* 0x0000002400147c82 */ /* 0x000fe20008000000 */
[----:B------:R-:W-:Y:S01]  /*23c0*/  UMOV UR17, UR9 ;  /* 0x0000000900117c82 */ /* 0x000fe20008000000 */
[----:B------:R-:W-:Y:S01]  /*23d0*/  UMOV UR18, UR10 ;  /* 0x0000000a00127c82 */ /* 0x000fe20008000000 */
[----:B------:R-:W-:Y:S01]  /*23e0*/  UTMALDG.3D.2CTA [UR8], [UR14], desc[UR32] ;  /* 0x000020080e0075b4 */ /* 0x000fe20008211000 */
[----:B------:R2:W-:Y:S02]  /*23f0*/  UTMALDG.3D.MULTICAST.2CTA [UR16], [UR22], UR4, desc[UR32] ;  /* 0x00002010160073b4 */ /* 0x0005e40008211804 */
[----:B--2---:R-:W-:Y:S01]  /*2400*/  UMOV UR4, UR6 ;  /* 0x0000000600047c82 */ /* 0x004fe20008000000 */
[----:B------:R-:W-:Y:S05]  /*2410*/  BRA.U UP0, `(.L_x_39) ;  /* 0xfffffffd00487547 */ /* 0x000fea000b83ffff */
.L_x_33:
[C---:B------:R-:W-:Y:S01]  /*2420*/  LEA R3, R11.reuse, UR13, 0x3 ;  /* 0x0000000d0b037c11 */ /* 0x040fe2000f8e18ff */
[----:B------:R-:W-:Y:S01]  /*2430*/  NOP ;  /* 0x0000000000007918 */ /* 0x000fe20000000000 */
[----:B-1--4-:R-:W-:Y:S02]  /*2440*/  SHF.L.U32 R0, R10, 0x1f, RZ ;  /* 0x0000001f0a007819 */ /* 0x012fe400000006ff */
[----:B------:R-:W-:Y:S02]  /*2450*/  LEA R4, R11, UR13, 0x4 ;  /* 0x0000000d0b047c11 */ /* 0x000fe4000f8e20ff */
[----:B---3--:R-:W1:Y:S02]  /*2460*/  SYNCS.PHASECHK.TRANS64.TRYWAIT P0, [R3+URZ+0x150], R0 ;  /* 0x00015000030075a7 */ /* 0x008e6400080011ff */
[----:B-1----:R-:W-:Y:S05]  /*2470*/  @!P0 BRA `(.L_x_40) ;  /* 0x0000006000dc8947 */ /* 0x002fea0003800000 */
.L_x_150:
[----:B------:R-:W3:Y:S01]  /*2480*/  LDS.128 R4, [R4+0x1e0] ;  /* 0x0001e00004047984 */ /* 0x000ee20000000c00 */
[----:B------:R-:W-:Y:S01]  /*2490*/  UISETP.GE.AND UP0, UPT, UR42, 0x1, UPT ;  /* 0x000000012a00788c */ /* 0x000fe2000bf06270 */
[----:B------:R-:W-:Y:S01]  /*24a0*/  @!PT LDS RZ, [RZ] ;  /* 0x00000000fffff984 */ /* 0x000fe20000000800 */
[----:B------:R-:W-:Y:S01]  /*24b0*/  @!PT LDS RZ, [RZ] ;  /* 0x00000000fffff984 */ /* 0x000fe20000000800 */
[----:B------:R-:W-:Y:S01]  /*24c0*/  @!PT LDS RZ, [RZ] ;  /* 0x00000000fffff984 */ /* 0x000fe20000000800 */
[----:B------:R-:W-:Y:S01]  /*24d0*/  @!PT LDS RZ, [RZ] ;  /* 0x00000000fffff984 */ /* 0x000fe20000000800 */
[----:B------:R4:W-:Y:S06]  /*24e0*/  MEMBAR.ALL.CTA ;  /* 0x0000000000007992 */ /* 0x0009ec0000008000 */
[----:B----4-:R-:W4:Y:S01]  /*24f0*/  FENCE.VIEW.ASYNC.S ;  /* 0x00000000000073c6 */ /* 0x010f220000000000 */
[----:B---3--:R-:W-:-:S13]  /*2500*/  LOP3.LUT P0, RZ, R6, 0x1, RZ, 0xc0, !PT ;  /* 0x0000000106ff7812 */ /* 0x008fda000780c0ff */
[----:B----4-:R-:W-:Y:S01]  /*2510*/  VOTEU.ANY UP1, P0 ;  /* 0x0000000000ff7886 */ /* 0x010fe20000020100 */
[----:B------:R-:W-:-:S13]  /*2520*/  PLOP3.LUT P0, PT, PT, PT, UP1, 0x80, 0x8 ;  /* 0x000000000008781c */ /* 0x000fda0003f0f018 */
[----:B-1----:R-:W-:Y:S02]  /*2530*/  @P0 LOP3.LUT R0, R5, 0xffff, RZ, 0xc0, !PT ;  /* 0x0000ffff05000812 */ /* 0x002fe400078ec0ff */
[----:B------:R-:W-:Y:S02]  /*2540*/  @P0 MOV R2, R4 ;  /* 0x0000000400020202 */ /* 0x000fe40000000f00 */
[----:B------:R-:W-:Y:S01]  /*2550*/  @P0 R2UR UR5, R0 ;  /* 0x00000000000502ca */ /* 0x000fe200000e0000 */
[----:B------:R-:W-:Y:S01]  /*2560*/  VIADD R0, R3, 0x160 ;  /* 0x0000016003007836 */ /* 0x000fe20000000000 */
[----:B------:R-:W-:Y:S02]  /*2570*/  @P0 SHF.R.U32.HI R4, RZ, 0x10, R5 ;  /* 0x00000010ff040819 */ /* 0x000fe40000011605 */
[----:B------:R-:W-:Y:S02]  /*2580*/  @P0 R2UR UR7, R2 ;  /* 0x00000000020702ca */ /* 0x000fe400000e0000 */
[----:B------:R-:W-:-:S02]  /*2590*/  PRMT R0, RZ, 0x654, R0 ;  /* 0x00000654ff007816 */ /* 0x000fc40000000000 */
[----:B------:R-:W-:Y:S02]  /*25a0*/  @P0 R2UR UR4, R4 ;  /* 0x00000000040402ca */ /* 0x000fe400000e0000 */
[----:B------:R1:W-:Y:S03]  /*25b0*/  SYNCS.ARRIVE.TRANS64.RED.A1T0 RZ, [R0+URZ], RZ ;  /* 0x000000ff00ff79a7 */ /* 0x0003e600081004ff */
[----:B------:R-:W-:-:S04]  /*25c0*/  @UP1 UMOV UR31, UR5 ;  /* 0x00000005001f1c82 */ /* 0x000fc80008000000 */
[----:B------:R-:W-:-:S04]  /*25d0*/  @UP1 UMOV UR37, UR7 ;  /* 0x0000000700251c82 */ /* 0x000fc80008000000 */
[----:B------:R-:W-:Y:S01]  /*25e0*/  @UP1 UMOV UR36, UR4 ;  /* 0x0000000400241c82 */ /* 0x000fe20008000000 */
[----:B------:R-:W-:Y:S05]  /*25f0*/  BRA.U !UP0, `(.L_x_41) ;  /* 0x0000000108d47547 */ /* 0x000fea000b800000 */
[----:B------:R-:W2:Y:S01]  /*2600*/  LDCU.128 UR16, c[0x0][0xb10] ;  /* 0x00016200ff1077ac */ /* 0x000ea20008000c00 */
[----:B------:R-:W3:Y:S01]  /*2610*/  LDCU UR12, c[0x0][0xb20] ;  /* 0x00016400ff0c77ac */ /* 0x000ee20008000800 */
[----:B------:R-:W4:Y:S01]  /*2620*/  LDCU UR20, c[0x0][0xb0c] ;  /* 0x00016180ff1477ac */ /* 0x000f220008000800 */
[----:B------:R-:W1:Y:S01]  /*2630*/  LDCU.64 UR8, c[0x0][0xb28] ;  /* 0x00016500ff0877ac */ /* 0x000e620008000a00 */
[----:B------:R-:W-:Y:S02]  /*2640*/  UISETP.NE.AND UP3, UPT, UR42, 0x1, UPT ;  /* 0x000000012a00788c */ /* 0x000fe4000bf65270 */
[----:B--2---:R-:W-:Y:S02]  /*2650*/  UIMAD.WIDE.U32 UR10, UR38, UR19, URZ ;  /* 0x00000013260a72a5 */ /* 0x004fe4000f8e00ff */
[----:B------:R-:W-:Y:S02]  /*2660*/  UIMAD.WIDE.U32 UR4, UR39, UR16, URZ ;  /* 0x00000010270472a5 */ /* 0x000fe4000f8e00ff */
[----:B------:R-:W-:-:S02]  /*2670*/  UISETP.NE.AND UP0, UPT, UR18, 0x1, UPT ;  /* 0x000000011200788c */ /* 0x000fc4000bf05270 */
[----:B------:R-:W-:Y:S01]  /*2680*/  UIMAD.WIDE.U32 UR22, UR31, UR19, URZ ;  /* 0x000000131f1672a5 */ /* 0x000fe2000f8e00ff */
[----:B------:R-:W-:Y:S02]  /*2690*/  UMOV UR10, UR11 ;  /* 0x0000000b000a7c82 */ /* 0x000fe40008000000 */
[----:B------:R-:W-:Y:S01]  /*26a0*/  UMOV UR4, UR5 ;  /* 0x0000000500047c82 */ /* 0x000fe20008000000 */
[----:B---3--:R-:W-:Y:S02]  /*26b0*/  USHF.R.U32.HI UR10, URZ, UR12, UR10 ;  /* 0x0000000cff0a7299 */ /* 0x008fe4000801160a */
[----:B----4-:R-:W-:Y:S02]  /*26c0*/  UISETP.NE.AND UP2, UPT, UR20, 0x1, UPT ;  /* 0x000000011400788c */ /* 0x010fe4000bf45270 */
[----:B------:R-:W-:Y:S02]  /*26d0*/  USHF.R.U32.HI UR4, URZ, UR17, UR4 ;  /* 0x00000011ff047299 */ /* 0x000fe40008011604 */
[----:B------:R-:W-:-:S02]  /*26e0*/  USEL UR5, UR38, UR10, !UP0 ;  /* 0x0000000a26057287 */ /* 0x000fc4000c000000 */
[----:B------:R-:W-:Y:S02]  /*26f0*/  USEL UR7, UR39, UR4, !UP2 ;  /* 0x0000000427077287 */ /* 0x000fe4000d000000 */
[----:B-1----:R-:W-:Y:S01]  /*2700*/  UIMAD.WIDE.U32 UR10, UR5, UR8, URZ ;  /* 0x00000008050a72a5 */ /* 0x002fe2000f8e00ff */
[----:B------:R-:W-:Y:S01]  /*2710*/  UMOV UR4, UR23 ;  /* 0x0000001700047c82 */ /* 0x000fe20008000000 */
[----:B------:R-:W-:Y:S02]  /*2720*/  UIMAD.WIDE.U32 UR14, UR37, UR16, URZ ;  /* 0x00000010250e72a5 */ /* 0x000fe4000f8e00ff */
[----:B------:R-:W-:-:S03]  /*2730*/  UIMAD.WIDE.U32 UR22, UR7, UR8, URZ ;  /* 0x00000008071672a5 */ /* 0x000fc6000f8e00ff */
[----:B------:R-:W-:Y:S01]  /*2740*/  UMOV UR10, UR11 ;  /* 0x0000000b000a7c82 */ /* 0x000fe20008000000 */
[----:B------:R-:W-:Y:S02]  /*2750*/  USHF.R.U32.HI UR4, URZ, UR12, UR4 ;  /* 0x0000000cff047299 */ /* 0x000fe40008011604 */
[----:B------:R-:W-:Y:S01]  /*2760*/  @UP3 USHF.R.U32.HI UR5, URZ, UR9, UR10 ;  /* 0x00000009ff053299 */ /* 0x000fe2000801160a */
[----:B------:R-:W-:Y:S01]  /*2770*/  UMOV UR14, UR15 ;  /* 0x0000000f000e7c82 */ /* 0x000fe20008000000 */
[----:B------:R-:W-:Y:S01]  /*2780*/  UMOV UR22, UR23 ;  /* 0x0000001700167c82 */ /* 0x000fe20008000000 */
[----:B------:R-:W-:Y:S02]  /*2790*/  USHF.R.U32.HI UR17, URZ, UR17, UR14 ;  /* 0x00000011ff117299 */ /* 0x000fe4000801160e */
[----:B------:R-:W-:Y:S02]  /*27a0*/  USEL UR4, UR31, UR4, !UP0 ;  /* 0x000000041f047287 */ /* 0x000fe4000c000000 */
[----:B------:R-:W-:-:S02]  /*27b0*/  @UP3 USHF.R.U32.HI UR7, URZ, UR9, UR22 ;  /* 0x00000009ff073299 */ /* 0x000fc40008011616 */
[----:B------:R-:W-:Y:S02]  /*27c0*/  UIMAD UR10, UR42, UR5, URZ ;  /* 0x000000052a0a72a4 */ /* 0x000fe4000f8e02ff */
[----:B------:R-:W-:Y:S02]  /*27d0*/  USEL UR5, UR37, UR17, !UP2 ;  /* 0x0000001125057287 */ /* 0x000fe4000d000000 */
[----:B------:R-:W-:Y:S02]  /*27e0*/  UIMAD UR12, UR42, UR7, URZ ;  /* 0x000000072a0c72a4 */ /* 0x000fe4000f8e02ff */
[----:B------:R-:W-:Y:S02]  /*27f0*/  UISETP.GE.AND UP0, UPT, UR4, UR10, UPT ;  /* 0x0000000a0400728c */ /* 0x000fe4000bf06270 */
[----:B------:R-:W-:Y:S02]  /*2800*/  UIMAD.WIDE.U32 UR10, UR4, UR8, URZ ;  /* 0x00000008040a72a5 */ /* 0x000fe4000f8e00ff */
[----:B------:R-:W-:-:S02]  /*2810*/  UISETP.GE.OR UP0, UPT, UR5, UR12, UP0 ;  /* 0x0000000c0500728c */ /* 0x000fc40008706670 */
[----:B------:R-:W-:Y:S02]  /*2820*/  UIMAD.WIDE.U32 UR14, UR5, UR8, URZ ;  /* 0x00000008050e72a5 */ /* 0x000fe4000f8e00ff */
[----:B------:R-:W-:Y:S01]  /*2830*/  UIADD3 UR12, UPT, UPT, -UR5, URZ, URZ ;  /* 0x000000ff050c7290 */ /* 0x000fe2000fffe1ff */
[----:B------:R-:W-:Y:S01]  /*2840*/  UMOV UR10, UR11 ;  /* 0x0000000b000a7c82 */ /* 0x000fe20008000000 */
[----:B------:R-:W-:Y:S02]  /*2850*/  UIADD3 UR11, UPT, UPT, -UR4, URZ, URZ ;  /* 0x000000ff040b7290 */ /* 0x000fe4000fffe1ff */
[----:B------:R-:W-:-:S03]  /*2860*/  USHF.R.U32.HI UR10, URZ, UR9, UR10 ;  /* 0x00000009ff0a7299 */ /* 0x000fc6000801160a */
[----:B------:R-:W-:Y:S01]  /*2870*/  @!UP0 UMOV UR8, UR15 ;  /* 0x0000000f00088c82 */ /* 0x000fe20008000000 */
[----:B------:R-:W-:Y:S02]  /*2880*/  UIMAD UR11, UR18, UR11, UR31 ;  /* 0x0000000b120b72a4 */ /* 0x000fe4000f8e021f */
[----:B------:R-:W-:Y:S02]  /*2890*/  USEL UR10, UR4, UR10, !UP3 ;  /* 0x0000000a040a7287 */ /* 0x000fe4000d800000 */
[----:B------:R-:W-:Y:S02]  /*28a0*/  @!UP0 USHF.R.U32.HI UR8, URZ, UR9, UR8 ;  /* 0x00000009ff088299 */ /* 0x000fe40008011608 */
[----:B------:R-:W-:Y:S02]  /*28b0*/  UIADD3 UR9, UPT, UPT, -UR10, URZ, URZ ;  /* 0x000000ff0a097290 */ /* 0x000fe4000fffe1ff */
[----:B------:R-:W-:Y:S02]  /*28c0*/  @!UP0 USEL UR8, UR5, UR8, !UP3 ;  /* 0x0000000805088287 */ /* 0x000fe4000d800000 */
[----:B------:R-:W-:-:S02]  /*28d0*/  UIMAD UR9, UR42, UR9, UR4 ;  /* 0x000000092a0972a4 */ /* 0x000fc4000f8e0204 */
[----:B------:R-:W-:Y:S02]  /*28e0*/  @!UP0 UIADD3 UR10, UPT, UPT, UR10, -UR8, URZ ;  /* 0x800000080a0a8290 */ /* 0x000fe4000fffe0ff */
[----:B------:R-:W-:Y:S02]  /*28f0*/  @!UP0 UIMAD UR8, UR9, UR7, UR8 ;  /* 0x00000007090882a4 */ /* 0x000fe4000f8e0208 */
[----:B------:R-:W-:Y:S02]  /*2900*/  @!UP0 UIMAD UR4, UR42, UR10, UR5 ;  /* 0x0000000a2a0482a4 */ /* 0x000fe4000f8e0205 */
[----:B------:R-:W-:Y:S02]  /*2910*/  UIMAD UR7, UR20, UR12, UR37 ;  /* 0x0000000c140772a4 */ /* 0x000fe4000f8e0225 */
[----:B------:R-:W-:Y:S01]  /*2920*/  UIMAD UR31, UR4, UR18, UR11 ;  /* 0x00000012041f72a4 */ /* 0x000fe2000f8e020b */
[----:B------:R-:W-:Y:S02]  /*2930*/  @!UP0 UMOV UR5, UR8 ;  /* 0x0000000800058c82 */ /* 0x000fe40008000000 */
[----:B------:R-:W-:-:S12]  /*2940*/  UIMAD UR37, UR5, UR20, UR7 ;  /* 0x00000014052572a4 */ /* 0x000fd8000f8e0207 */
.L_x_41:
[----:B------:R-:W3:Y:S02]  /*2950*/  LDCU UR4, c[0x0][0xb30] ;  /* 0x00016600ff0477ac */ /* 0x000ee40008000800 */
[----:B---3--:R-:W-:-:S09]  /*2960*/  UISETP.NE.AND UP0, UPT, UR4, 0x1, UPT ;  /* 0x000000010400788c */ /* 0x008fd2000bf05270 */
[----:B------:R-:W-:Y:S05]  /*2970*/  BRA.U UP0, `(.L_x_42) ;  /* 0x0000000100447547 */ /* 0x000fea000b800000 */
[----:B------:R-:W3:Y:S01]  /*2980*/  LDCU.128 UR16, c[0x0][0xb10] ;  /* 0x00016200ff1077ac */ /* 0x000ee20008000c00 */
[----:B------:R-:W4:Y:S01]  /*2990*/  LDCU UR10, c[0x0][0xb0c] ;  /* 0x00016180ff0a77ac */ /* 0x000f220008000800 */
[----:B------:R-:W1:Y:S01]  /*29a0*/  LDCU UR7, c[0x0][0xb20] ;  /* 0x00016400ff0777ac */ /* 0x000e620008000800 */
[----:B---3--:R-:W-:Y:S02]  /*29b0*/  UIMAD.WIDE.U32 UR8, UR37, UR16, URZ ;  /* 0x00000010250872a5 */ /* 0x008fe4000f8e00ff */
[----:B------:R-:W-:Y:S02]  /*29c0*/  UIMAD.WIDE.U32 UR4, UR31, UR19, URZ ;  /* 0x000000131f0472a5 */ /* 0x000fe4000f8e00ff */
[----:B----4-:R-:W-:Y:S02]  /*29d0*/  UISETP.NE.AND UP2, UPT, UR10, 0x1, UPT ;  /* 0x000000010a00788c */ /* 0x010fe4000bf45270 */
[----:B------:R-:W-:Y:S01]  /*29e0*/  UISETP.NE.AND UP0, UPT, UR18, 0x1, UPT ;  /* 0x000000011200788c */ /* 0x000fe2000bf05270 */
[----:B------:R-:W-:-:S02]  /*29f0*/  UMOV UR8, UR9 ;  /* 0x0000000900087c82 */ /* 0x000fc40008000000 */
[----:B------:R-:W-:Y:S01]  /*2a00*/  UMOV UR4, UR5 ;  /* 0x0000000500047c82 */ /* 0x000fe20008000000 */
[----:B------:R-:W-:Y:S02]  /*2a10*/  USHF.R.U32.HI UR17, URZ, UR17, UR8 ;  /* 0x00000011ff117299 */ /* 0x000fe40008011608 */
[----:B-1----:R-:W-:Y:S02]  /*2a20*/  USHF.R.U32.HI UR4, URZ, UR7, UR4 ;  /* 0x00000007ff047299 */ /* 0x002fe40008011604 */
[----:B------:R-:W-:Y:S02]  /*2a30*/  USEL UR5, UR37, UR17, !UP2 ;  /* 0x0000001125057287 */ /* 0x000fe4000d000000 */
[----:B------:R-:W-:-:S04]  /*2a40*/  USEL UR4, UR31, UR4, !UP0 ;  /* 0x000000041f047287 */ /* 0x000fc8000c000000 */
[----:B------:R-:W-:Y:S02]  /*2a50*/  UIADD3 UR7, UPT, UPT, UR5, -UR4, URZ ;  /* 0x8000000405077290 */ /* 0x000fe4000fffe0ff */
[----:B------:R-:W-:Y:S02]  /*2a60*/  UIADD3 UR4, UPT, UPT, -UR5, UR4, URZ ;  /* 0x0000000405047290 */ /* 0x000fe4000fffe1ff */
[----:B------:R-:W-:Y:S02]  /*2a70*/  UIMAD UR31, UR7, UR18, UR31 ;  /* 0x00000012071f72a4 */ /* 0x000fe4000f8e021f */
[----:B------:R-:W-:-:S12]  /*2a80*/  UIMAD UR37, UR4, UR10, UR37 ;  /* 0x0000000a042572a4 */ /* 0x000fd8000f8e0225 */
.L_x_42:
[----:B------:R-:W-:Y:S01]  /*2a90*/  VIADD R11, R11, 0x1 ;  /* 0x000000010b0b7836 */ /* 0x000fe20000000000 */
[----:B------:R-:W-:Y:S02]  /*2aa0*/  R2UR UR5, R51 ;  /* 0x00000000330572ca */ /* 0x000fe400000e0000 */
[----:B------:R-:W-:Y:S02]  /*2ab0*/  R2UR UR4, R50 ;  /* 0x00000000320472ca */ /* 0x000fe400000e0000 */
[C---:B------:R-:W-:Y:S02]  /*2ac0*/  ISETP.NE.AND P0, PT, R11.reuse, 0x2, PT ;  /* 0x000000020b00780c */ /* 0x040fe40003f05270 */
[----:B------:R-:W-:Y:S02]  /*2ad0*/  PLOP3.LUT P1, PT, PT, PT, PT, 0x80, 0x8 ;  /* 0x000000000008781c */ /* 0x000fe40003f2f070 */
[----:B-1----:R-:W-:Y:S02]  /*2ae0*/  SEL R0, RZ, 0x1, P0 ;  /* 0x00000001ff007807 */ /* 0x002fe40000000000 */
[----:B------:R-:W-:-:S02]  /*2af0*/  SEL R11, R11, RZ, P0 ;  /* 0x000000ff0b0b7207 */ /* 0x000fc40000000000 */
[----:B------:R-:W-:Y:S01]  /*2b00*/  LOP3.LUT R10, R10, R0, RZ, 0x3c, !PT ;  /* 0x000000000a0a7212 */ /* 0x000fe200078e3cff */
[----:B------:R-:W-:Y:S02]  /*2b10*/  UIADD3 UR32, UPT, UPT, UR37, UR5, URZ ;  /* 0x0000000525207290 */ /* 0x000fe4000fffe0ff */
[----:B------:R-:W-:Y:S01]  /*2b20*/  UIADD3 UR33, UPT, UPT, UR31, UR4, URZ ;  /* 0x000000041f217290 */ /* 0x000fe2000fffe0ff */
[----:B------:R-:W-:Y:S11]  /*2b30*/  BRA.U UP1, `(.L_x_43) ;  /* 0xfffffff101387547 */ /* 0x000ff6000b83ffff */
[----:B------:R-:W-:Y:S01]  /*2b40*/  UIADD3 UR13, UPT, UPT, UR13, 0x88, URZ ;  /* 0x000000880d0d7890 */ /* 0x000fe2000fffe0ff */
[----:B------:R-:W-:-:S03]  /*2b50*/  SHF.L.U32 R2, R12, 0x1f, RZ ;  /* 0x0000001f0c027819 */ /* 0x000fc600000006ff */
[----:B------:R-:W-:-:S09]  /*2b60*/  ULEA UR4, UR6, UR13, 0x3 ;  /* 0x0000000d06047291 */ /* 0x000fd2000f8e18ff */
[----:B------:R-:W1:Y:S02]  /*2b70*/  SYNCS.PHASECHK.TRANS64.TRYWAIT P0, [UR4], R2 ;  /* 0x00000002ff0075a7 */ /* 0x000e640008001104 */
[----:B-1----:R-:W-:Y:S05]  /*2b80*/  @!P0 BRA `(.L_x_44) ;  /* 0x0000005c002c8947 */ /* 0x002fea0003800000 */
.L_x_152:
[----:B------:R-:W-:-:S04]  /*2b90*/  UIADD3 UR4, UPT, UPT, UR6, 0x1, URZ ;  /* 0x0000000106047890 */ /* 0x000fc8000fffe0ff */
[----:B------:R-:W-:-:S04]  /*2ba0*/  UISETP.NE.AND UP0, UPT, UR4, 0x11, UPT ;  /* 0x000000110400788c */ /* 0x000fc8000bf05270 */
[----:B------:R-:W-:Y:S02]  /*2bb0*/  USEL UR6, URZ, 0x1, UP0 ;  /* 0x00000001ff067887 */ /* 0x000fe40008000000 */
[----:B------:R-:W-:-:S04]  /*2bc0*/  USEL UR4, UR4, URZ, UP0 ;  /* 0x000000ff04047287 */ /* 0x000fc80008000000 */
[----:B------:R-:W-:Y:S01]  /*2bd0*/  ULEA UR5, UR4, UR13, 0x3 ;  /* 0x0000000d04057291 */ /* 0x000fe2000f8e18ff */
[----:B-1----:R-:W-:-:S04]  /*2be0*/  LOP3.LUT R2, R12, UR6, RZ, 0x3c, !PT ;  /* 0x000000060c027c12 */ /* 0x002fc8000f8e3cff */
[----:B------:R-:W-:-:S04]  /*2bf0*/  SHF.L.U32 R3, R2, 0x1f, RZ ;  /* 0x0000001f02037819 */ /* 0x000fc800000006ff */
[----:B------:R-:W1:Y:S02]  /*2c00*/  SYNCS.PHASECHK.TRANS64.TRYWAIT P0, [UR5], R3 ;  /* 0x00000003ff0075a7 */ /* 0x000e640008001105 */
[----:B-1----:R-:W-:Y:S05]  /*2c10*/  @!P0 BRA `(.L_x_45) ;  /* 0x0000005c00208947 */ /* 0x002fea0003800000 */
.L_x_154:
[----:B------:R-:W-:-:S04]  /*2c20*/  UIADD3 UR4, UPT, UPT, UR4, 0x1, URZ ;  /* 0x0000000104047890 */ /* 0x000fc8000fffe0ff */
[----:B------:R-:W-:-:S04]  /*2c30*/  UISETP.NE.AND UP0, UPT, UR4, 0x11, UPT ;  /* 0x000000110400788c */ /* 0x000fc8000bf05270 */
[----:B------:R-:W-:Y:S02]  /*2c40*/  USEL UR6, URZ, 0x1, UP0 ;  /* 0x00000001ff067887 */ /* 0x000fe40008000000 */
[----:B------:R-:W-:-:S04]  /*2c50*/  USEL UR4, UR4, URZ, UP0 ;  /* 0x000000ff04047287 */ /* 0x000fc80008000000 */
[----:B------:R-:W-:Y:S01]  /*2c60*/  ULEA UR5, UR4, UR13, 0x3 ;  /* 0x0000000d04057291 */ /* 0x000fe2000f8e18ff */
[----:B------:R-:W-:-:S04]  /*2c70*/  LOP3.LUT R2, R2, UR6, RZ, 0x3c, !PT ;  /* 0x0000000602027c12 */ /* 0x000fc8000f8e3cff */
[----:B-1----:R-:W-:-:S04]  /*2c80*/  SHF.L.U32 R3, R2, 0x1f, RZ ;  /* 0x0000001f02037819 */ /* 0x002fc800000006ff */
[----:B------:R-:W1:Y:S02]  /*2c90*/  SYNCS.PHASECHK.TRANS64.TRYWAIT P0, [UR5], R3 ;  /* 0x00000003ff0075a7 */ /* 0x000e640008001105 */
[----:B-1----:R-:W-:Y:S05]  /*2ca0*/  @!P0 BRA `(.L_x_46) ;  /* 0x0000005c00148947 */ /* 0x002fea0003800000 */
.L_x_156:
        /* <DEDUP_REMOVED lines=9> */
.L_x_158:
        /* <DEDUP_REMOVED lines=9> */
.L_x_160:
        /* <DEDUP_REMOVED lines=9> */
.L_x_162:
        /* <DEDUP_REMOVED lines=9> */
.L_x_164:
        /* <DEDUP_REMOVED lines=9> */
.L_x_166:
        /* <DEDUP_REMOVED lines=9> */
.L_x_168:
        /* <DEDUP_REMOVED lines=9> */
.L_x_170:
        /* <DEDUP_REMOVED lines=9> */
.L_x_172:
        /* <DEDUP_REMOVED lines=9> */
.L_x_174:
        /* <DEDUP_REMOVED lines=9> */
.L_x_176:
        /* <DEDUP_REMOVED lines=9> */
.L_x_178:
        /* <DEDUP_REMOVED lines=9> */
.L_x_180:
        /* <DEDUP_REMOVED lines=9> */
.L_x_182:
[----:B------:R-:W-:-:S04]  /*3400*/  UIADD3 UR4, UPT, UPT, UR4, 0x1, URZ ;  /* 0x0000000104047890 */ /* 0x000fc8000fffe0ff */
[----:B------:R-:W-:-:S04]  /*3410*/  UISETP.NE.AND UP0, UPT, UR4, 0x11, UPT ;  /* 0x000000110400788c */ /* 0x000fc8000bf05270 */
[----:B------:R-:W-:Y:S02]  /*3420*/  USEL UR5, URZ, 0x1, UP0 ;  /* 0x00000001ff057887 */ /* 0x000fe40008000000 */
[----:B------:R-:W-:-:S04]  /*3430*/  USEL UR4, UR4, URZ, UP0 ;  /* 0x000000ff04047287 */ /* 0x000fc80008000000 */
[----:B------:R-:W-:Y:S01]  /*3440*/  ULEA UR4, UR4, UR13, 0x3 ;  /* 0x0000000d04047291 */ /* 0x000fe2000f8e18ff */
[----:B------:R-:W-:-:S04]  /*3450*/  LOP3.LUT R2, R2, UR5, RZ, 0x3c, !PT ;  /* 0x0000000502027c12 */ /* 0x000fc8000f8e3cff */
[----:B------:R-:W-:Y:S01]  /*3460*/  SHF.L.U32 R2, R2, 0x1f, RZ ;  /* 0x0000001f02027819 */ /* 0x000fe200000006ff */
[----:B-1----:R-:W-:-:S07]  /*3470*/  IMAD.U32 R0, RZ, RZ, UR4 ;  /* 0x00000004ff007e24 */ /* 0x002fce000f8e00ff */
.L_x_60:
[----:B-1----:R1:W3:Y:S02]  /*3480*/  SYNCS.PHASECHK.TRANS64.TRYWAIT P0, [R0+URZ], R2 ;  /* 0x00000002000075a7 */ /* 0x0022e400080011ff */
[----:B---3--:R-:W-:Y:S05]  /*3490*/  @!P0 NANOSLEEP.SYNCS 0x989680 ;  /* 0x009896800000895d */ /* 0x008fea0003900000 */
[----:B------:R-:W3:Y:S02]  /*34a0*/  @!P0 SYNCS.PHASECHK.TRANS64 P0, [R0+URZ], R2 ;  /* 0x00000002000085a7 */ /* 0x000ee400080010ff */
[----:B--23--:R-:W-:Y:S05]  /*34b0*/  @P0 EXIT ;  /* 0x000000000000094d */ /* 0x00cfea0003800000 */
[----:B------:R-:W-:Y:S05]  /*34c0*/  BRA `(.L_x_60) ;  /* 0xfffffffc00ec7947 */ /* 0x000fea000383ffff */
.L_x_23:
[----:B------:R-:W2:Y:S02]  /*34d0*/  S2UR UR4, SR_CgaCtaId ;  /* 0x00000000000479c3 */ /* 0x000ea40000008800 */
[----:B--2---:R-:W-:-:S04]  /*34e0*/  UISETP.NE.AND UP0, UPT, UR4, URZ, UPT ;  /* 0x000000ff0400728c */ /* 0x004fc8000bf05270 */
[----:B------:R-:W-:-:S09]  /*34f0*/  UISETP.NE.OR UP0, UPT, UR20, 0x1, UP0 ;  /* 0x000000011400788c */ /* 0x000fd20008705670 */
[----:B------:R-:W-:Y:S05]  /*3500*/  BRA.U UP0, `(.L_x_61) ;  /* 0x00000005004c7547 */ /* 0x000fea000b800000 */
[----:B------:R-:W2:Y:S01]  /*3510*/  S2UR UR5, SR_CgaCtaId ;  /* 0x00000000000579c3 */ /* 0x000ea20000008800 */
[----:B------:R-:W-:Y:S01]  /*3520*/  UMOV UR4, 0x400 ;  /* 0x0000040000047882 */ /* 0x000fe20000000000 */
[----:B------:R-:W-:Y:S01]  /*3530*/  ISETP.GE.U32.AND P2, PT, R3, 0x4, PT ;  /* 0x000000040300780c */ /* 0x000fe20003f46070 */
[----:B------:R-:W-:Y:S01]  /*3540*/  IMAD.MOV.U32 R12, RZ, RZ, 0x1 ;  /* 0x00000001ff0c7424 */ /* 0x000fe200078e00ff */
[----:B------:R-:W-:Y:S02]  /*3550*/  CS2R R10, SRZ ;  /* 0x00000000000a7805 */ /* 0x000fe4000001ff00 */
[----:B------:R-:W-:Y:S01]  /*3560*/  CS2R R8, SRZ ;  /* 0x0000000000087805 */ /* 0x000fe2000001ff00 */
[----:B--2---:R-:W-:-:S03]  /*3570*/  ULEA UR6, UR5, UR4, 0x18 ;  /* 0x0000000405067291 */ /* 0x004fc6000f8ec0ff */
[----:B------:R-:W-:-:S09]  /*3580*/  UMOV UR5, URZ ;  /* 0x000000ff00057c82 */ /* 0x000fd20008000000 */
.L_x_65:
[----:B------:R-:W-:Y:S02]  /*3590*/  LEA R0, R8, UR6, 0x3 ;  /* 0x0000000608007c11 */ /* 0x000fe4000f8e18ff */
[----:B------:R-:W-:-:S03]  /*35a0*/  SHF.L.U32 R4, R9, 0x1f, RZ ;  /* 0x0000001f09047819 */ /* 0x000fc600000006ff */
[----:B------:R-:W-:Y:S01]  /*35b0*/  VIADD R5, R0, 0x1c0 ;  /* 0x000001c000057836 */ /* 0x000fe20000000000 */
[----:B------:R-:W2:Y:S02]  /*35c0*/  SYNCS.PHASECHK.TRANS64.TRYWAIT P0, [R0+URZ+0x1b0], R4 ;  /* 0x0001b004000075a7 */ /* 0x000ea400080011ff */
[----:B--2---:R-:W-:Y:S05]  /*35d0*/  @!P0 BRA `(.L_x_62) ;  /* 0x0000005800188947 */ /* 0x004fea0003800000 */
.L_x_183:
[----:B------:R-:W-:Y:S01]  /*35e0*/  ULEA UR4, UR5, UR6, 0x3 ;  /* 0x0000000605047291 */ /* 0x000fe2000f8e18ff */
[----:B--2---:R-:W-:Y:S01]  /*35f0*/  PRMT R0, RZ, 0x654, R5 ;  /* 0x00000654ff007816 */ /* 0x004fe20000000005 */
[----:B------:R-:W-:Y:S01]  /*3600*/  @!P2 IMAD.MOV.U32 R4, RZ, RZ, 0x10 ;  /* 0x00000010ff04a424 */ /* 0x000fe200078e00ff */
[----:B------:R-:W-:Y:S01]  /*3610*/  SHF.L.U32 R5, R12, 0x1f, RZ ;  /* 0x0000001f0c057819 */ /* 0x000fe200000006ff */
[----:B------:R-:W-:Y:S01]  /*3620*/  UIADD3 UR7, UPT, UPT, UR4, 0x150, URZ ;  /* 0x0000015004077890 */ /* 0x000fe2000fffe0ff */
[----:B------:R2:W-:Y:S05]  /*3630*/  SYNCS.ARRIVE.TRANS64.RED.A1T0 RZ, [R0+URZ], RZ ;  /* 0x000000ff00ff79a7 */ /* 0x0005ea00081004ff */
[----:B------:R-:W-:Y:S01]  /*3640*/  IMAD.U32 R6, RZ, RZ, UR7 ;  /* 0x00000007ff067e24 */ /* 0x000fe2000f8e00ff */
[----:B------:R-:W3:Y:S04]  /*3650*/  SYNCS.PHASECHK.TRANS64.TRYWAIT P0, [UR4+0x160], R5 ;  /* 0x00016005ff0075a7 */ /* 0x000ee80008001104 */
[----:B------:R-:W-:Y:S01]  /*3660*/  PRMT R6, R3, 0x654, R6 ;  /* 0x0000065403067816 */ /* 0x000fe20000000006 */
[----:B--23--:R-:W-:Y:S06]  /*3670*/  @!P0 BRA `(.L_x_63) ;  /* 0x0000005800048947 */ /* 0x00cfec0003800000 */
.L_x_185:
[----:B------:R-:W-:Y:S01]  /*3680*/  ULEA UR8, UR5, UR6, 0x4 ;  /* 0x0000000605087291 */ /* 0x000fe2000f8e20ff */
[----:B------:R-:W-:Y:S01]  /*3690*/  SEL R2, R6, R2, !P2 ;  /* 0x0000000206027207 */ /* 0x000fe20005000000 */
[----:B------:R-:W-:Y:S01]  /*36a0*/  UIADD3 UR9, UPT, UPT, UR4, 0x150, URZ ;  /* 0x0000015004097890 */ /* 0x000fe2000fffe0ff */
[----:B--2---:R-:W-:Y:S01]  /*36b0*/  LEA R0, R11, UR6, 0x3 ;  /* 0x000000060b007c11 */ /* 0x004fe2000f8e18ff */
[----:B------:R-:W-:Y:S01]  /*36c0*/  UIADD3 UR8, UPT, UPT, UR8, 0x1e0, URZ ;  /* 0x000001e008087890 */ /* 0x000fe2000fffe0ff */
[----:B------:R2:W-:Y:S01]  /*36d0*/  @!P2 SYNCS.ARRIVE.TRANS64.RED RZ, [R2+URZ], R4 ;  /* 0x0000000402ffa9a7 */ /* 0x0005e200080004ff */
[----:B------:R-:W-:Y:S01]  /*36e0*/  UIADD3 UR4, UPT, UPT, UR5, 0x1, URZ ;  /* 0x0000000105047890 */ /* 0x000fe2000fffe0ff */
[----:B------:R-:W-:-:S03]  /*36f0*/  VIADD R8, R8, 0x1 ;  /* 0x0000000108087836 */ /* 0x000fc60000000000 */
[----:B------:R-:W-:Y:S02]  /*3700*/  UISETP.NE.AND UP0, UPT, UR4, 0x2, UPT ;  /* 0x000000020400788c */ /* 0x000fe4000bf05270 */
[----:B------:R-:W-:Y:S01]  /*3710*/  ISETP.NE.AND P0, PT, R8, 0x2, PT ;  /* 0x000000020800780c */ /* 0x000fe20003f05270 */
[----:B------:R-:W-:Y:S06]  /*3720*/  UGETNEXTWORKID.BROADCAST [UR8], [UR9] ;  /* 0x00000000080073ca */ /* 0x000fec0008000100 */
[----:B------:R-:W-:Y:S02]  /*3730*/  USEL UR7, URZ, 0x1, UP0 ;  /* 0x00000001ff077887 */ /* 0x000fe40008000000 */
[----:B------:R-:W-:-:S04]  /*3740*/  USEL UR5, UR4, URZ, UP0 ;  /* 0x000000ff04057287 */ /* 0x000fc80008000000 */
[----:B------:R-:W-:Y:S02]  /*3750*/  LOP3.LUT R12, R12, UR7, RZ, 0x3c, !PT ;  /* 0x000000070c0c7c12 */ /* 0x000fe4000f8e3cff */
[----:B--2---:R-:W-:-:S04]  /*3760*/  SHF.L.U32 R4, R10, 0x1f, RZ ;  /* 0x0000001f0a047819 */ /* 0x004fc800000006ff */
[----:B------:R-:W2:Y:S02]  /*3770*/  SYNCS.PHASECHK.TRANS64.TRYWAIT P1, [R0+URZ+0x150], R4 ;  /* 0x00015004000075a7 */ /* 0x000ea400080211ff */
[----:B--2---:R-:W-:Y:S05]  /*3780*/  @!P1 BRA `(.L_x_64) ;  /* 0x0000005400d89947 */ /* 0x004fea0003800000 */
.L_x_186:
[C---:B--2---:R-:W-:Y:S01]  /*3790*/  LEA R4, R11.reuse, UR6, 0x4 ;  /* 0x000000060b047c11 */ /* 0x044fe2000f8e20ff */
[----:B------:R-:W-:Y:S01]  /*37a0*/  VIADD R0, R0, 0x160 ;  /* 0x0000016000007836 */ /* 0x000fe20000000000 */
[----:B------:R-:W-:Y:S01]  /*37b0*/  SEL R8, R8, RZ, P0 ;  /* 0x000000ff08087207 */ /* 0x000fe20000000000 */
[----:B------:R-:W-:-:S03]  /*37c0*/  VIADD R11, R11, 0x1 ;  /* 0x000000010b0b7836 */ /* 0x000fc60000000000 */
[----:B------:R-:W2:Y:S01]  /*37d0*/  LDS.128 R4, [R4+0x1e0] ;  /* 0x0001e00004047984 */ /* 0x000ea20000000c00 */
[----:B------:R-:W-:Y:S02]  /*37e0*/  PRMT R0, RZ, 0x654, R0 ;  /* 0x00000654ff007816 */ /* 0x000fe40000000000 */
[C---:B------:R-:W-:Y:S01]  /*37f0*/  ISETP.NE.AND P1, PT, R11.reuse, 0x2, PT ;  /* 0x000000020b00780c */ /* 0x040fe20003f25270 */
[----:B------:R-:W-:Y:S01]  /*3800*/  @!PT LDS RZ, [RZ] ;  /* 0x00000000fffff984 */ /* 0x000fe20000000800 */
[----:B------:R-:W-:Y:S01]  /*3810*/  @!PT LDS RZ, [RZ] ;  /* 0x00000000fffff984 */ /* 0x000fe20000000800 */
[----:B------:R-:W-:Y:S01]  /*3820*/  @!PT LDS RZ, [RZ] ;  /* 0x00000000fffff984 */ /* 0x000fe20000000800 */
[----:B------:R-:W-:Y:S01]  /*3830*/  @!PT LDS RZ, [RZ] ;  /* 0x00000000fffff984 */ /* 0x000fe20000000800 */
[----:B------:R3:W-:Y:S06]  /*3840*/  MEMBAR.ALL.CTA ;  /* 0x0000000000007992 */ /* 0x0007ec0000008000 */
[----:B---3--:R-:W3:Y:S01]  /*3850*/  FENCE.VIEW.ASYNC.S ;  /* 0x00000000000073c6 */ /* 0x008ee20000000000 */
[----:B------:R-:W-:Y:S01]  /*3860*/  SEL R11, R11, RZ, P1 ;  /* 0x000000ff0b0b7207 */ /* 0x000fe20000800000 */
[----:B---3--:R3:W-:Y:S01]  /*3870*/  SYNCS.ARRIVE.TRANS64.RED.A1T0 RZ, [R0+URZ], RZ ;  /* 0x000000ff00ff79a7 */ /* 0x0087e200081004ff */
[----:B--2---:R-:W-:-:S02]  /*3880*/  LOP3.LUT P3, RZ, R6, 0x1, RZ, 0xc0, !PT ;  /* 0x0000000106ff7812 */ /* 0x004fc4000786c0ff */
[----:B------:R-:W-:-:S04]  /*3890*/  SEL R4, RZ, 0x1, P1 ;  /* 0x00000001ff047807 */ /* 0x000fc80000800000 */
[----:B------:R-:W-:Y:S02]  /*38a0*/  LOP3.LUT R10, R10, R4, RZ, 0x3c, !PT ;  /* 0x000000040a0a7212 */ /* 0x000fe400078e3cff */
[----:B---3--:R-:W-:-:S04]  /*38b0*/  SEL R0, RZ, 0x1, P0 ;  /* 0x00000001ff007807 */ /* 0x008fc80000000000 */
[----:B------:R-:W-:Y:S01]  /*38c0*/  LOP3.LUT R9, R9, R0, RZ, 0x3c, !PT ;  /* 0x0000000009097212 */ /* 0x000fe200078e3cff */
[----:B------:R-:W-:Y:S06]  /*38d0*/  @P3 BRA `(.L_x_65) ;  /* 0xfffffffc002c3947 */ /* 0x000fec000383ffff */
[----:B------:R-:W-:Y:S01]  /*38e0*/  ULEA UR4, UR5, UR6, 0x3 ;  /* 0x0000000605047291 */ /* 0x000fe2000f8e18ff */
[----:B------:R-:W-:-:S08]  /*38f0*/  SHF.L.U32 R2, R12, 0x1f, RZ ;  /* 0x0000001f0c027819 */ /* 0x000fd000000006ff */
[----:B------:R-:W2:Y:S02]  /*3900*/  SYNCS.PHASECHK.TRANS64 P0, [UR4+0x160], R2 ;  /* 0x00016002ff0075a7 */ /* 0x000ea40008001004 */
[----:B--2---:R-:W-:Y:S05]  /*3910*/  @P0 BRA `(.L_x_66) ;  /* 0x0000000000080947 */ /* 0x004fea0003800000 */
[----:B------:R-:W2:Y:S02]  /*3920*/  SYNCS.PHASECHK.TRANS64.TRYWAIT P0, [UR4+0x160], R2 ;  /* 0x00016002ff0075a7 */ /* 0x000ea40008001104 */
[----:B--2---:R-:W-:Y:S05]  /*3930*/  @!P0 BRA `(.L_x_67) ;  /* 0x0000005400808947 */ /* 0x004fea0003800000 */
.L_x_66:
[----:B------:R-:W-:-:S04]  /*3940*/  UIADD3 UR7, UPT, UPT, UR5, 0x1, URZ ;  /* 0x0000000105077890 */ /* 0x000fc8000fffe0ff */
[----:B------:R-:W-:-:S04]  /*3950*/  UISETP.NE.AND UP0, UPT, UR7, 0x2, UPT ;  /* 0x000000020700788c */ /* 0x000fc8000bf05270 */
[----:B------:R-:W-:Y:S02]  /*3960*/  USEL UR8, URZ, 0x1, UP0 ;  /* 0x00000001ff087887 */ /* 0x000fe40008000000 */
[----:B------:R-:W-:-:S04]  /*3970*/  USEL UR7, UR7, URZ, UP0 ;  /* 0x000000ff07077287 */ /* 0x000fc80008000000 */
[----:B------:R-:W-:Y:S01]  /*3980*/  ULEA UR7, UR7, UR6, 0x3 ;  /* 0x0000000607077291 */ /* 0x000fe2000f8e18ff */
[----:B--2---:R-:W-:-:S04]  /*3990*/  LOP3.LUT R2, R12, UR8, RZ, 0x3c, !PT ;  /* 0x000000080c027c12 */ /* 0x004fc8000f8e3cff */
[----:B------:R-:W-:-:S04]  /*39a0*/  SHF.L.U32 R0, R2, 0x1f, RZ ;  /* 0x0000001f02007819 */ /* 0x000fc800000006ff */
[----:B------:R-:W2:Y:S02]  /*39b0*/  SYNCS.PHASECHK.TRANS64 P0, [UR7+0x160], R0 ;  /* 0x00016000ff0075a7 */ /* 0x000ea40008001007 */
[----:B-12---:R-:W-:Y:S05]  /*39c0*/  @P0 EXIT ;  /* 0x000000000000094d */ /* 0x006fea0003800000 */
[----:B------:R-:W-:Y:S02]  /*39d0*/  SHF.L.U32 R2, R2, 0x1f, RZ ;  /* 0x0000001f02027819 */ /* 0x000fe400000006ff */
[----:B------:R-:W-:-:S07]  /*39e0*/  MOV R0, UR7 ;  /* 0x0000000700007c02 */ /* 0x000fce0008000f00 */
.L_x_68:
[----:B-1----:R1:W2:Y:S02]  /*39f0*/  SYNCS.PHASECHK.TRANS64.TRYWAIT P0, [R0+URZ+0x160], R2 ;  /* 0x00016002000075a7 */ /* 0x0022a400080011ff */
[----:B--2---:R-:W-:Y:S05]  /*3a00*/  @!P0 NANOSLEEP.SYNCS 0x989680 ;  /* 0x009896800000895d */ /* 0x004fea0003900000 */
[----:B------:R-:W2:Y:S02]  /*3a10*/  @!P0 SYNCS.PHASECHK.TRANS64 P0, [R0+URZ+0x160], R2 ;  /* 0x00016002000085a7 */ /* 0x000ea400080010ff */
[----:B--2---:R-:W-:Y:S05]  /*3a20*/  @P0 EXIT ;  /* 0x000000000000094d */ /* 0x004fea0003800000 */
[----:B------:R-:W-:Y:S05]  /*3a30*/  BRA `(.L_x_68) ;  /* 0xfffffffc00ec7947 */ /* 0x000fea000383ffff */
.L_x_61:
[----:B------:R-:W-:Y:S05]  /*3a40*/  BRA.U UP5, `(.L_x_69) ;  /* 0x0000001105dc7547 */ /* 0x000fea000b800000 */
[----:B------:R-:W2:Y:S01]  /*3a50*/  S2UR UR7, SR_CgaCtaId ;  /* 0x00000000000779c3 */ /* 0x000ea20000008800 */
[----:B------:R-:W-:Y:S01]  /*3a60*/  UMOV UR4, 0x40 ;  /* 0x0000004000047882 */ /* 0x000fe20000000000 */
[----:B------:R-:W-:Y:S01]  /*3a70*/  NOP ;  /* 0x0000000000007918 */ /* 0x000fe20000000000 */
[----:B------:R-:W-:Y:S01]  /*3a80*/  UMOV UR6, 0x400 ;  /* 0x0000040000067882 */ /* 0x000fe20000000000 */
[----:B--2---:R-:W-:Y:S02]  /*3a90*/  ULEA UR5, UR7, UR4, 0x18 ;  /* 0x0000000407057291 */ /* 0x004fe4000f8ec0ff */
[----:B------:R-:W-:-:S07]  /*3aa0*/  ULEA UR6, UR7, UR6, 0x18 ;  /* 0x0000000607067291 */ /* 0x000fce000f8ec0ff */
[----:B------:R-:W2:Y:S02]  /*3ab0*/  LDS.U8 R3, [UR5+0x1c] ;  /* 0x00001c05ff037984 */ /* 0x000ea40008000000 */
[----:B--2---:R-:W-:-:S13]  /*3ac0*/  ISETP.NE.AND P0, PT, R3, RZ, PT ;  /* 0x000000ff0300720c */ /* 0x004fda0003f05270 */
[----:B------:R-:W-:Y:S05]  /*3ad0*/  @P0 BRA `(.L_x_70) ;  /* 0x0000000400080947 */ /* 0x000fea0003800000 */
[----:B------:R-:W-:Y:S02]  /*3ae0*/  UISETP.NE.U32.AND UP1, UPT, UR46, 0x1, UPT ;  /* 0x000000012e00788c */ /* 0x000fe4000bf25070 */
[----:B------:R-:W-:-:S07]  /*3af0*/  UIADD3 UR7, UPT, UPT, UR5, 0x8, URZ ;  /* 0x0000000805077890 */ /* 0x000fce000fffe0ff */
[----:B------:R-:W-:Y:S05]  /*3b00*/  BRA.U !UP1, `(.L_x_71) ;  /* 0x00000001099c7547 */ /* 0x000fea000b800000 */
[----:B------:R-:W-:Y:S01]  /*3b10*/  ELECT P0, URZ, PT ;  /* 0x0000000000ff782f */ /* 0x000fe20003800000 */
[----:B------:R-:W-:-:S12]  /*3b20*/  BSSY B0, `(.L_x_71) ;  /* 0x0000025000007945 */ /* 0x000fd80003800000 */
[----:B------:R-:W-:Y:S05]  /*3b30*/  @!P0 BRA `(.L_x_72) ;  /* 0x00000000008c8947 */ /* 0x000fea0003800000 */
[----:B------:R-:W-:-:S05]  /*3b40*/  UMOV UR4, 0x10 ;  /* 0x0000001000047882 */ /* 0x000fca0000000000 */
[----:B------:R-:W-:Y:S04]  /*3b50*/  DEPBAR.LE SB2, 0x36 ;  /* 0x0000ad800000791a */ /* 0x000fe80000000000 */
[----:B------:R-:W2:Y:S02]  /*3b60*/  UTCATOMSWS.2CTA.FIND_AND_SET.ALIGN UP0, UR4, UR4 ;  /* 0x00000004000475e3 */ /* 0x000ea40008200800 */
[----:B--2---:R-:W-:Y:S01]  /*3b70*/  MOV R10, UR4 ;  /* 0x00000004000a7c02 */ /* 0x004fe20008000f00 */
[----:B------:R-:W-:Y:S06]  /*3b80*/  BRA.U UP0, `(.L_x_73) ;  /* 0x0000000100187547 */ /* 0x000fec000b800000 */
.L_x_74:
[----:B------:R-:W-:Y:S05]  /*3b90*/  NANOSLEEP 0x64 ;  /* 0x000000640000795d */ /* 0x000fea0003800000 */
[----:B------:R-:W-:-:S05]  /*3ba0*/  UMOV UR4, 0x10 ;  /* 0x0000001000047882 */ /* 0x000fca0000000000 */
[----:B------:R-:W-:Y:S04]  /*3bb0*/  DEPBAR.LE SB2, 0x36 ;  /* 0x0000ad800000791a */ /* 0x000fe80000000000 */
[----:B------:R-:W2:Y:S02]  /*3bc0*/  UTCATOMSWS.2CTA.FIND_AND_SET.ALIGN UP0, UR4, UR4 ;  /* 0x00000004000475e3 */ /* 0x000ea40008200800 */
[----:B--2---:R-:W-:Y:S01]  /*3bd0*/  MOV R10, UR4 ;  /* 0x00000004000a7c02 */ /* 0x004fe20008000f00 */
[----:B------:R-:W-:Y:S05]  /*3be0*/  BRA.U !UP0, `(.L_x_74) ;  /* 0xfffffffd08e87547 */ /* 0x000fea000b83ffff */
.L_x_73:
[----:B------:R-:W2:Y:S01]  /*3bf0*/  LDS R6, [UR5+0x10] ;  /* 0x00001005ff067984 */ /* 0x000ea20008000800 */
[----:B------:R-:W-:Y:S01]  /*3c00*/  IMAD.U32 R3, RZ, RZ, UR6 ;  /* 0x00000006ff037e24 */ /* 0x000fe2000f8e00ff */
[----:B------:R-:W-:-:S03]  /*3c10*/  MOV R4, UR45 ;  /* 0x0000002d00047c02 */ /* 0x000fc60008000f00 */
[----:B------:R-:W-:Y:S01]  /*3c20*/  VIADD R3, R3, 0x200 ;  /* 0x0000020003037836 */ /* 0x000fe20000000000 */
[----:B--2---:R-:W-:-:S04]  /*3c30*/  SHF.L.U32 R6, R6, 0x1f, RZ ;  /* 0x0000001f06067819 */ /* 0x004fc800000006ff */
[----:B------:R-:W2:Y:S02]  /*3c40*/  SYNCS.PHASECHK.TRANS64.TRYWAIT P0, [UR5+0x8], R6 ;  /* 0x00000806ff0075a7 */ /* 0x000ea40008001105 */
[----:B--2---:R-:W-:Y:S05]  /*3c50*/  @P0 BRA `(.L_x_75) ;  /* 0x0000000000080947 */ /* 0x004fea0003800000 */
[----:B------:R-:W2:Y:S02]  /*3c60*/  SYNCS.PHASECHK.TRANS64.TRYWAIT P0, [UR5+0x8], R6 ;  /* 0x00000806ff0075a7 */ /* 0x000ea40008001105 */
[----:B--2---:R-:W-:Y:S05]  /*3c70*/  @!P0 BRA `(.L_x_76) ;  /* 0x0000005000c88947 */ /* 0x004fea0003800000 */
.L_x_75:
[----:B------:R-:W-:Y:S01]  /*3c80*/  PRMT R4, R4, 0x654, R3 ;  /* 0x0000065404047816 */ /* 0x000fe20000000003 */
[----:B------:R-:W-:Y:S01]  /*3c90*/  HFMA2 R3, -RZ, RZ, 0, 5.9604644775390625e-08 ;  /* 0x00000001ff037431 */ /* 0x000fe200000001ff */
[----:B------:R-:W-:Y:S01]  /*3ca0*/  UPRMT UR4, UR45, 0x654, UR7 ;  /* 0x000006542d047896 */ /* 0x000fe20008000007 */
[----:B------:R-:W-:Y:S02]  /*3cb0*/  IMAD.MOV.U32 R8, RZ, RZ, 0xffff ;  /* 0x0000ffffff087424 */ /* 0x000fe400078e00ff */
[----:B--2---:R-:W-:Y:S02]  /*3cc0*/  IMAD.MOV.U32 R6, RZ, RZ, 0x4 ;  /* 0x00000004ff067424 */ /* 0x004fe400078e00ff */
[----:B------:R-:W-:Y:S01]  /*3cd0*/  IMAD.SHL.U32 R9, R10, 0x20, RZ ;  /* 0x000000200a097824 */ /* 0x000fe200078e00ff */
[----:B------:R-:W-:Y:S02]  /*3ce0*/  MOV R5, UR4 ;  /* 0x0000000400057c02 */ /* 0x000fe40008000f00 */
[-C--:B------:R-:W-:Y:S01]  /*3cf0*/  SHF.L.U32 R8, R8, R10.reuse, RZ ;  /* 0x0000000a08087219 */ /* 0x080fe200000006ff */
[----:B------:R2:W-:Y:S01]  /*3d00*/  SYNCS.ARRIVE.TRANS64.RED RZ, [UR4], R6 ;  /* 0x00000006ffff79a7 */ /* 0x0005e20008000404 */
[----:B------:R-:W-:Y:S01]  /*3d10*/  SHF.L.U32 R7, R3, R10, RZ ;  /* 0x0000000a03077219 */ /* 0x000fe200000006ff */
[----:B------:R2:W-:Y:S04]  /*3d20*/  STS [UR6+0x200], R9 ;  /* 0x00020009ff007988 */ /* 0x0005e80008000806 */
[----:B------:R2:W-:Y:S04]  /*3d30*/  STAS [R4.64], R10 ;  /* 0x0000000a04007dbd */ /* 0x0005e8000c0008ff */
[----:B------:R2:W-:Y:S04]  /*3d40*/  ATOMS.OR RZ, [UR5+0x14], R8 ;  /* 0x00001408ffff798c */ /* 0x0005e8000b000005 */
[----:B------:R2:W-:Y:S04]  /*3d50*/  ATOMS.OR RZ, [UR5+0x18], R7 ;  /* 0x00001807ffff798c */ /* 0x0005e8000b000005 */
[----:B------:R2:W-:Y:S02]  /*3d60*/  ATOMS.XOR RZ, [UR5+0x10], R3 ;  /* 0x00001003ffff798c */ /* 0x0005e4000b800005 */
.L_x_72:
[----:B-1----:R-:W-:Y:S05]  /*3d70*/  BSYNC B0 ;  /* 0x0000000000007941 */ /* 0x002fea0003800000 */
.L_x_71:
[----:B------:R-:W-:Y:S05]  /*3d80*/  BRA.U UP1, `(.L_x_77) ;  /* 0x00000001016c7547 */ /* 0x000fea000b800000 */
[----:B------:R-:W-:-:S03]  /*3d90*/  UMOV UR4, 0xffffffff ;  /* 0xffffffff00047882 */ /* 0x000fc60000000000 */
[----:B------:R-:W-:Y:S05]  /*3da0*/  BRA.DIV UR4, `(.L_x_78) ;  /* 0x0000005204947947 */ /* 0x000fea000b800000 */
[----:B------:R-:W-:-:S13]  /*3db0*/  ELECT P6, URZ, PT ;  /* 0x0000000000ff782f */ /* 0x000fda00038c0000 */
.L_x_190:
[----:B------:R-:W-:Y:S05]  /*3dc0*/  @!P6 BRA `(.L_x_77) ;  /* 0x00000000005ce947 */ /* 0x000fea0003800000 */
[----:B--2---:R-:W2:Y:S02]  /*3dd0*/  LDS R4, [UR5+0x10] ;  /* 0x00001005ff047984 */ /* 0x004ea40008000800 */
[----:B--2---:R-:W-:-:S04]  /*3de0*/  SHF.L.U32 R4, R4, 0x1f, RZ ;  /* 0x0000001f04047819 */ /* 0x004fc800000006ff */
[----:B------:R-:W2:Y:S02]  /*3df0*/  SYNCS.PHASECHK.TRANS64.TRYWAIT P0, [UR5+0x8], R4 ;  /* 0x00000804ff0075a7 */ /* 0x000ea40008001105 */
[----:B--2---:R-:W-:Y:S05]  /*3e00*/  @P0 BRA `(.L_x_79) ;  /* 0x0000000000080947 */ /* 0x004fea0003800000 */
[----:B------:R-:W2:Y:S02]  /*3e10*/  SYNCS.PHASECHK.TRANS64.TRYWAIT P0, [UR5+0x8], R4 ;  /* 0x00000804ff0075a7 */ /* 0x000ea40008001105 */
[----:B--2---:R-:W-:Y:S05]  /*3e20*/  @!P0 BRA `(.L_x_80) ;  /* 0x0000005000948947 */ /* 0x004fea0003800000 */
.L_x_79:
[----:B------:R-:W3:Y:S01]  /*3e30*/  LDS R6, [UR6+0x200] ;  /* 0x00020006ff067984 */ /* 0x000ee20008000800 */
[----:B--2---:R-:W-:Y:S02]  /*3e40*/  HFMA2 R3, -RZ, RZ, 0, 5.9604644775390625e-08 ;  /* 0x00000001ff037431 */ /* 0x004fe400000001ff */
[----:B------:R-:W-:Y:S01]  /*3e50*/  IMAD.MOV.U32 R4, RZ, RZ, 0xffff ;  /* 0x0000ffffff047424 */ /* 0x000fe200078e00ff */
[----:B------:R-:W-:Y:S01]  /*3e60*/  UPRMT UR4, UR45, 0x654, UR7 ;  /* 0x000006542d047896 */ /* 0x000fe20008000007 */
[----:B---3--:R-:W-:-:S03]  /*3e70*/  IMAD.SHL.U32 R5, R6, 0x20, RZ ;  /* 0x0000002006057824 */ /* 0x008fc600078e00ff */
[-C--:B------:R-:W-:Y:S02]  /*3e80*/  SHF.L.U32 R4, R4, R6.reuse, RZ ;  /* 0x0000000604047219 */ /* 0x080fe400000006ff */
[----:B------:R-:W-:Y:S01]  /*3e90*/  SHF.L.U32 R6, R3, R6, RZ ;  /* 0x0000000603067219 */ /* 0x000fe200000006ff */
[----:B------:R3:W-:Y:S04]  /*3ea0*/  STS [UR6+0x200], R5 ;  /* 0x00020005ff007988 */ /* 0x0007e80008000806 */
[----:B------:R3:W-:Y:S04]  /*3eb0*/  ATOMS.OR RZ, [UR5+0x14], R4 ;  /* 0x00001404ffff798c */ /* 0x0007e8000b000005 */
[----:B------:R3:W-:Y:S01]  /*3ec0*/  ATOMS.OR RZ, [UR5+0x18], R6 ;  /* 0x00001806ffff798c */ /* 0x0007e2000b000005 */
[----:B------:R-:W-:Y:S03]  /*3ed0*/  SYNCS.ARRIVE.TRANS64.RED.A1T0 RZ, [UR4], RZ ;  /* 0x000000ffffff79a7 */ /* 0x000fe60008100404 */
[----:B------:R3:W-:Y:S01]  /*3ee0*/  ATOMS.XOR RZ, [UR5+0x10], R3 ;  /* 0x00001003ffff798c */ /* 0x0007e2000b800005 */
[----:B------:R-:W-:Y:S05]  /*3ef0*/  BRA `(.L_x_77) ;  /* 0x0000000000107947 */ /* 0x000fea0003800000 */
.L_x_70:
[----:B------:R-:W-:Y:S02]  /*3f00*/  MOV R3, 0xffffffff ;  /* 0xffffffff00037802 */ /* 0x000fe40000000f00 */
[----:B------:R-:W-:-:S03]  /*3f10*/  MOV R4, 0x3f40 ;  /* 0x00003f4000047802 */ /* 0x000fc60000000f00 */
[----:B------:R2:W-:Y:S04]  /*3f20*/  STS [UR6+0x200], R3 ;  /* 0x00020003ff007988 */ /* 0x0005e80008000806 */
[----:B-12--5:R-:W-:Y:S05]  /*3f30*/  CALL.REL.NOINC `($__internal_1_$__cuda_sm10x_tcgen05_guardrail_trap_phase_invalid_during_alloc) ;  /* 0x0000005400f47944 */ /* 0x026fea0003c00000 */
.L_x_77:
[----:B------:R-:W-:Y:S05]  /*3f40*/  WARPSYNC.ALL ;  /* 0x0000000000007948 */ /* 0x000fea0003800000 */
[----:B------:R-:W4:Y:S01]  /*3f50*/  S2UR UR4, SR_CgaCtaId ;  /* 0x00000000000479c3 */ /* 0x000f220000008800 */
[----:B------:R-:W-:Y:S01]  /*3f60*/  UMOV UR26, 0x400 ;  /* 0x00000400001a7882 */ /* 0x000fe20000000000 */
[----:B------:R-:W-:-:S06]  /*3f70*/  NOP ;  /* 0x0000000000007918 */ /* 0x000fcc0000000000 */
[----:B------:R-:W-:Y:S06]  /*3f80*/  BAR.ARV 0x6, 0xa0 ;  /* 0x0182800000007b1d */ /* 0x000fec0000002000 */
[----:B------:R-:W1:Y:S01]  /*3f90*/  LDCU UR6, c[0x0][0x38c] ;  /* 0x00007180ff0677ac */ /* 0x000e620008000800 */
[----:B------:R-:W-:Y:S01]  /*3fa0*/  LOP3.LUT R0, R0, 0xffff, RZ, 0xc0, !PT ;  /* 0x0000ffff00007812 */ /* 0x000fe200078ec0ff */
[----:B--2---:R-:W-:Y:S01]  /*3fb0*/  IMAD.MOV.U32 R9, RZ, RZ, 0x1 ;  /* 0x00000001ff097424 */ /* 0x004fe200078e00ff */
[----:B------:R-:W-:Y:S01]  /*3fc0*/  LOP3.LUT R2, R2, 0xffff, RZ, 0xc0, !PT ;  /* 0x0000ffff02027812 */ /* 0x000fe200078ec0ff */
[----:B------:R-:W-:Y:S01]  /*3fd0*/  IMAD.MOV.U32 R8, RZ, RZ, RZ ;  /* 0x000000ffff087224 */ /* 0x000fe200078e00ff */
[----:B------:R-:W-:Y:S01]  /*3fe0*/  R2UR UR42, R0 ;  /* 0x00000000002a72ca */ /* 0x000fe200000e0000 */
[----:B------:R-:W-:Y:S01]  /*3ff0*/  UMOV UR32, URZ ;  /* 0x000000ff00207c82 */ /* 0x000fe20008000000 */
[----:B------:R-:W-:Y:S01]  /*4000*/  R2UR UR28, R2 ;  /* 0x00000000021c72ca */ /* 0x000fe200000e0000 */
[----:B------:R-:W-:Y:S01]  /*4010*/  UMOV UR23, URZ ;  /* 0x000000ff00177c82 */ /* 0x000fe20008000000 */
[----:B------:R-:W-:Y:S01]  /*4020*/  UMOV UR22, URZ ;  /* 0x000000ff00167c82 */ /* 0x000fe20008000000 */
[----:B----4-:R-:W-:-:S02]  /*4030*/  ULEA UR26, UR4, UR26, 0x18 ;  /* 0x0000001a041a7291 */ /* 0x010fc4000f8ec0ff */
[----:B------:R-:W-:Y:S02]  /*4040*/  UISETP.NE.AND UP3, UPT, UR46, URZ, UPT ;  /* 0x000000ff2e00728c */ /* 0x000fe4000bf65270 */
[----:B------:R-:W-:Y:S02]  /*4050*/  UIADD3 UR5, UPT, UPT, UR26, 0x3400, URZ ;  /* 0x000034001a057890 */ /* 0x000fe4000fffe0ff */
[----:B------:R-:W-:Y:S02]  /*4060*/  UIADD3 UR4, UPT, UPT, UR26, 0x25400, URZ ;  /* 0x000254001a047890 */ /* 0x000fe4000fffe0ff */
[----:B-1----:R-:W-:Y:S01]  /*4070*/  UIADD3 UR6, UPT, UPT, UR6, 0x3f, URZ ;  /* 0x0000003f06067890 */ /* 0x002fe2000fffe0ff */
[----:B---3--:R-:W1:Y:S01]  /*4080*/  LDS R3, [UR26+0x200] ;  /* 0x0002001aff037984 */ /* 0x008e620008000800 */
[----:B------:R-:W-:Y:S02]  /*4090*/  USHF.R.U32.HI UR5, URZ, 0x4, UR5 ;  /* 0x00000004ff057899 */ /* 0x000fe40008011605 */
[----:B------:R-:W-:-:S02]  /*40a0*/  USHF.R.S32.HI UR33, URZ, 0x1f, UR6 ;  /* 0x0000001fff217899 */ /* 0x000fc40008011406 */
[----:B------:R-:W-:Y:S02]  /*40b0*/  USHF.R.U32.HI UR4, URZ, 0x4, UR4 ;  /* 0x00000004ff047899 */ /* 0x000fe40008011604 */
[----:B------:R-:W-:Y:S02]  /*40c0*/  ULEA.HI UR33, UR33, UR6, URZ, 0x6 ;  /* 0x0000000621217291 */ /* 0x000fe4000f8f30ff */
[----:B------:R-:W-:Y:S02]  /*40d0*/  ULOP3.LUT UR5, UR5, 0x3fff, URZ, 0xc0, !UPT ;  /* 0x00003fff05057892 */ /* 0x000fe4000f8ec0ff */
[----:B------:R-:W-:Y:S02]  /*40e0*/  USHF.R.S32.HI UR33, URZ, 0x6, UR33 ;  /* 0x00000006ff217899 */ /* 0x000fe40008011421 */
[----:B------:R-:W-:Y:S02]  /*40f0*/  ULOP3.LUT UR30, UR4, 0x3fff, URZ, 0xc0, !UPT ;  /* 0x00003fff041e7892 */ /* 0x000fe4000f8ec0ff */
[----:B------:R-:W-:Y:S01]  /*4100*/  UISETP.LT.AND UP0, UPT, UR33, 0x1, UPT ;  /* 0x000000012100788c */ /* 0x000fe2000bf01270 */
[----:B------:R-:W-:Y:S01]  /*4110*/  UMOV UR40, 0x0 ;  /* 0x0000000000287882 */ /* 0x000fe20000000000 */
[----:B------:R-:W-:Y:S01]  /*4120*/  UMOV UR41, 0x8100490 ;  /* 0x0810049000297882 */ /* 0x000fe20000000000 */
[----:B------:R-:W-:-:S02]  /*4130*/  ULOP3.LUT UR29, UR5, 0x10000, URZ, 0xfc, !UPT ;  /* 0x00010000051d7892 */ /* 0x000fc4000f8efcff */
[----:B------:R-:W-:Y:S02]  /*4140*/  ULOP3.LUT UR30, UR30, 0x10000, URZ, 0xfc, !UPT ;  /* 0x000100001e1e7892 */ /* 0x000fe4000f8efcff */
[----:B------:R-:W-:Y:S01]  /*4150*/  USEL UR43, UR33, 0x1, !UP0 ;  /* 0x00000001212b7887 */ /* 0x000fe2000c000000 */
[----:B------:R-:W-:Y:S01]  /*4160*/  UMOV UR38, 0x0 ;  /* 0x0000000000267882 */ /* 0x000fe20000000000 */
[----:B------:R-:W-:Y:S01]  /*4170*/  UMOV UR39, 0x8100490 ;  /* 0x0810049000277882 */ /* 0x000fe20000000000 */
[----:B------:R-:W-:Y:S01]  /*4180*/  UMOV UR36, 0x0 ;  /* 0x0000000000247882 */ /* 0x000fe20000000000 */
[----:B------:R-:W-:Y:S01]  /*4190*/  UMOV UR37, 0x8100490 ;  /* 0x0810049000257882 */ /* 0x000fe20000000000 */
[----:B------:R-:W-:Y:S01]  /*41a0*/  UMOV UR34, 0x0 ;  /* 0x0000000000227882 */ /* 0x000fe20000000000 */
[----:B------:R-:W-:Y:S01]  /*41b0*/  UMOV UR35, 0x8100490 ;  /* 0x0810049000237882 */ /* 0x000fe20000000000 */
[----:B-1----:R-:W-:Y:S02]  /*41c0*/  R2UR UR44, R3 ;  /* 0x00000000032c72ca */ /* 0x002fe400000e0000 */
[----:B------:R-:W-:-:S13]  /*41d0*/  CS2R R2, SRZ ;  /* 0x0000000000027805 */ /* 0x000fda000001ff00 */
.L_x_88:
[C---:B------:R-:W-:Y:S02]  /*41e0*/  LEA R0, R8.reuse, UR26, 0x3 ;  /* 0x0000001a08007c11 */ /* 0x040fe4000f8e18ff */
[----:B------:R-:W-:Y:S02]  /*41f0*/  SHF.L.U32 R4, R3, 0x1f, RZ ;  /* 0x0000001f03047819 */ /* 0x000fe400000006ff */
[----:B------:R-:W-:Y:S02]  /*4200*/  LEA R5, R8, UR26, 0x4 ;  /* 0x0000001a08057c11 */ /* 0x000fe4000f8e20ff */
[----:B------:R-:W1:Y:S02]  /*4210*/  SYNCS.PHASECHK.TRANS64.TRYWAIT P0, [R0+URZ+0x150], R4 ;  /* 0x00015004000075a7 */ /* 0x000e6400080011ff */
[----:B-1-3--:R-:W-:Y:S05]  /*4220*/  @!P0 BRA `(.L_x_81) ;  /* 0x0000004c00ac8947 */ /* 0x00afea0003800000 */
.L_x_191:
[----:B-1----:R-:W1:Y:S01]  /*4230*/  LDS.128 R4, [R5+0x1e0] ;  /* 0x0001e00005047984 */ /* 0x002e620000000c00 */
[----:B------:R-:W-:Y:S02]  /*4240*/  VIADD R0, R0, 0x160 ;  /* 0x0000016000007836 */ /* 0x000fe40000000000 */
[----:B------:R-:W-:Y:S01]  /*4250*/  VIADD R8, R8, 0x1 ;  /* 0x0000000108087836 */ /* 0x000fe20000000000 */
[----:B------:R-:W-:Y:S01]  /*4260*/  @!PT LDS RZ, [RZ] ;  /* 0x00000000fffff984 */ /* 0x000fe20000000800 */
[----:B------:R-:W-:Y:S01]  /*4270*/  @!PT LDS RZ, [RZ] ;  /* 0x00000000fffff984 */ /* 0x000fe20000000800 */
[----:B------:R-:W-:Y:S01]  /*4280*/  @!PT LDS RZ, [RZ] ;  /* 0x00000000fffff984 */ /* 0x000fe20000000800 */
[----:B------:R-:W-:Y:S01]  /*4290*/  @!PT LDS RZ, [RZ] ;  /* 0x00000000fffff984 */ /* 0x000fe20000000800 */
[----:B------:R2:W-:Y:S06]  /*42a0*/  MEMBAR.ALL.CTA ;  /* 0x0000000000007992 */ /* 0x0005ec0000008000 */
[----:B--2---:R-:W2:Y:S01]  /*42b0*/  FENCE.VIEW.ASYNC.S ;  /* 0x00000000000073c6 */ /* 0x004ea20000000000 */
[----:B------:R-:W-:-:S04]  /*42c0*/  PRMT R0, RZ, 0x654, R0 ;  /* 0x00000654ff007816 */ /* 0x000fc80000000000 */
[----:B--2---:R2:W-:Y:S01]  /*42d0*/  SYNCS.ARRIVE.TRANS64.RED.A1T0 RZ, [R0+URZ], RZ ;  /* 0x000000ff00ff79a7 */ /* 0x0045e200081004ff */
[----:B-1----:R-:W-:Y:S01]  /*42e0*/  LOP3.LUT P1, RZ, R6, 0x1, RZ, 0xc0, !PT ;  /* 0x0000000106ff7812 */ /* 0x002fe2000782c0ff */
[----:B--2---:R-:W-:-:S12]  /*42f0*/  BRA.U UP3, `(.L_x_82) ;  /* 0x0000000503087547 */ /* 0x004fd8000b800000 */
[----:B------:R-:W1:Y:S01]  /*4300*/  LDCU UR4, c[0x0][0x38c] ;  /* 0x00007180ff0477ac */ /* 0x000e620008000800 */
[----:B------:R-:W-:Y:S02]  /*4310*/  PLOP3.LUT P2, PT, PT, PT, PT, 0x80, 0x8 ;  /* 0x000000000008781c */ /* 0x000fe40003f4f070 */
[----:B------:R-:W-:Y:S01]  /*4320*/  SHF.L.U32 R4, R9, 0x1f, RZ ;  /* 0x0000001f09047819 */ /* 0x000fe200000006ff */
[----:B------:R-:W-:Y:S02]  /*4330*/  ULEA UR31, UR32, UR26, 0x3 ;  /* 0x0000001a201f7291 */ /* 0x000fe4000f8e18ff */
[----:B------:R-:W-:Y:S02]  /*4340*/  ULEA UR11, UR32, UR44, 0x5 ;  /* 0x0000002c200b7291 */ /* 0x000fe4000f8e28ff */
[----:B-1----:R-:W-:-:S06]  /*4350*/  UISETP.GE.AND UP0, UPT, UR4, 0x1, UPT ;  /* 0x000000010400788c */ /* 0x002fcc000bf06270 */
[----:B------:R-:W-:-:S05]  /*4360*/  PLOP3.LUT P0, PT, PT, PT, UP0, 0x80, 0x8 ;  /* 0x000000000008781c */ /* 0x000fca0003f0f008 */
[----:B------:R-:W-:-:S08]  /*4370*/  @UP0 ULEA UR4, UR23, UR26, 0x3 ;  /* 0x0000001a17040291 */ /* 0x000fd0000f8e18ff */
[----:B------:R-:W-:-:S04]  /*4380*/  @P0 SHF.L.U32 R0, R2, 0x1f, RZ ;  /* 0x0000001f02000819 */ /* 0x000fc800000006ff */
[----:B------:R1:W2:Y:S01]  /*4390*/  @P0 SYNCS.PHASECHK.TRANS64.TRYWAIT P2, [UR4], R0 ;  /* 0x00000000ff0005a7 */ /* 0x0002a20008041104 */
[----:B------:R-:W3:Y:S02]  /*43a0*/  SYNCS.PHASECHK.TRANS64.TRYWAIT P0, [UR31+0x190], R4 ;  /* 0x00019004ff0075a7 */ /* 0x000ee4000800111f */
[----:B-123--:R-:W-:Y:S05]  /*43b0*/  @!P0 BRA `(.L_x_83) ;  /* 0x0000004c005c8947 */ /* 0x00efea0003800000 */
.L_x_193:
[----:B------:R-:W-:Y:S01]  /*43c0*/  UMOV UR27, UR22 ;  /* 0x00000016001b7c82 */ /* 0x000fe20008000000 */
[----:B------:R-:W-:Y:S05]  /*43d0*/  BRA.U !UP0, `(.L_x_84) ;  /* 0x0000000108c07547 */ /* 0x000fea000b800000 */
[----:B------:R-:W-:Y:S02]  /*43e0*/  UIADD3 UR27, UPT, UPT, UR43, UR22, URZ ;  /* 0x000000162b1b7290 */ /* 0x000fe4000fffe0ff */
[----:B------:R-:W-:Y:S01]  /*43f0*/  UPLOP3.LUT UP2, UPT, UPT, UPT, UPT, 0x40, 0x4 ;  /* 0x000000000004789c */ /* 0x000fe20003f4e870 */
[----:B------:R-:W-:Y:S01]  /*4400*/  UMOV UR24, UR33 ;  /* 0x0000002100187c82 */ /* 0x000fe20008000000 */
[----:B------:R-:W-:-:S09]  /*4410*/  UMOV UR10, UR23 ;  /* 0x00000017000a7c82 */ /* 0x000fd20008000000 */
.L_x_87:
[----:B--2---:R-:W-:Y:S01]  /*4420*/  ULEA UR5, UR10, UR26, 0x3 ;  /* 0x0000001a0a057291 */ /* 0x004fe2000f8e18ff */
[----:B---3--:R-:W-:Y:S11]  /*4430*/  @P2 BRA `(.L_x_85) ;  /* 0x00000000000c2947 */ /* 0x008ff60003800000 */
[----:B-1----:R-:W-:Y:S04]  /*4440*/  SHF.L.U32 R4, R2, 0x1f, RZ ;  /* 0x0000001f02047819 */ /* 0x002fe800000006ff */
[----:B------:R-:W1:Y:S02]  /*4450*/  SYNCS.PHASECHK.TRANS64.TRYWAIT P0, [UR5], R4 ;  /* 0x00000004ff0075a7 */ /* 0x000e640008001105 */
[----:B-1----:R-:W-:Y:S05]  /*4460*/  @!P0 BRA `(.L_x_86) ;  /* 0x0000004c00488947 */ /* 0x002fea0003800000 */
.L_x_85:
[----:B------:R-:W-:Y:S01]  /*4470*/  UISETP.NE.AND UP0, UPT, UR24, 0x1, UPT ;  /* 0x000000011800788c */ /* 0x000fe2000bf05270 */
[----:B------:R-:W-:Y:S01]  /*4480*/  PLOP3.LUT P2, PT, PT, PT, PT, 0x80, 0x8 ;  /* 0x000000000008781c */ /* 0x000fe20003f4f070 */
[----:B------:R-:W-:Y:S02]  /*4490*/  UIADD3 UR4, UPT, UPT, UR10, 0x1, URZ ;  /* 0x000000010a047890 */ /* 0x000fe4000fffe0ff */
[----:B------:R-:W-:Y:S02]  /*44a0*/  UIADD3 UR25, UPT, UPT, UR5, 0x88, URZ ;  /* 0x0000008805197890 */ /* 0x000fe4000fffe0ff */
[----:B------:R-:W-:Y:S01]  /*44b0*/  UISETP.NE.AND UP1, UPT, UR4, 0x11, UPT ;  /* 0x000000110400788c */ /* 0x000fe2000bf25270 */
[----:B------:R-:W-:Y:S01]  /*44c0*/  PLOP3.LUT P0, PT, PT, PT, UP0, 0x80, 0x8 ;  /* 0x000000000008781c */ /* 0x000fe20003f0f008 */
[----:B------:R-:W-:Y:S02]  /*44d0*/  UIADD3 UR22, UPT, UPT, UR22, 0x1, URZ ;  /* 0x0000000116167890 */ /* 0x000fe4000fffe0ff */
[----:B------:R-:W-:Y:S02]  /*44e0*/  USEL UR6, URZ, 0x1, UP1 ;  /* 0x00000001ff067887 */ /* 0x000fe40008800000 */
[----:B------:R-:W-:Y:S02]  /*44f0*/  USEL UR23, UR4, URZ, UP1 ;  /* 0x000000ff04177287 */ /* 0x000fe40008800000 */
[----:B------:R-:W-:Y:S02]  /*4500*/  UIADD3 UR24, UPT, UPT, UR24, -0x1, URZ ;  /* 0xffffffff18187890 */ /* 0x000fe4000fffe0ff */
[----:B------:R-:W-:Y:S01]  /*4510*/  @UP0 ULEA UR4, UR23, UR26, 0x3 ;  /* 0x0000001a17040291 */ /* 0x000fe2000f8e18ff */
[----:B------:R-:W-:Y:S01]  /*4520*/  LOP3.LUT R2, R2, UR6, RZ, 0x3c, !PT ;  /* 0x0000000602027c12 */ /* 0x000fe2000f8e3cff */
[----:B------:R-:W-:Y:S02]  /*4530*/  ULEA UR6, UR10, UR30, 0x8 ;  /* 0x0000001e0a067291 */ /* 0x000fe4000f8e40ff */
[----:B------:R-:W-:Y:S01]  /*4540*/  UISETP.NE.AND UP0, UPT, UR22, UR27, UPT ;  /* 0x0000001b1600728c */ /* 0x000fe2000bf05270 */
[----:B-1----:R-:W-:Y:S01]  /*4550*/  @P0 SHF.L.U32 R0, R2, 0x1f, RZ ;  /* 0x0000001f02000819 */ /* 0x002fe200000006ff */
[----:B------:R-:W-:Y:S02]  /*4560*/  UIADD3 UR20, UPT, UPT, UR6, 0x2, URZ ;  /* 0x0000000206147890 */ /* 0x000fe4000fffe0ff */
[----:B------:R-:W-:Y:S01]  /*4570*/  UIADD3 UR16, UPT, UPT, UR6, 0x4, URZ ;  /* 0x0000000406107890 */ /* 0x000fe2000fffe0ff */
[----:B------:R2:W3:Y:S01]  /*4580*/  @P0 SYNCS.PHASECHK.TRANS64.TRYWAIT P2, [UR4], R0 ;  /* 0x00000000ff0005a7 */ /* 0x0004e20008041104 */
[----:B------:R-:W-:Y:S02]  /*4590*/  ULEA UR4, UR10, UR29, 0x9 ;  /* 0x0000001d0a047291 */ /* 0x000fe4000f8e48ff */
[----:B------:R-:W-:Y:S02]  /*45a0*/  UIADD3 UR12, UPT, UPT, UR6, 0x6, URZ ;  /* 0x00000006060c7890 */ /* 0x000fe4000fffe0ff */
[----:B------:R-:W-:Y:S02]  /*45b0*/  UIADD3 UR18, UPT, UPT, UR4, 0x2, URZ ;  /* 0x0000000204127890 */ /* 0x000fe4000fffe0ff */
[----:B------:R-:W-:Y:S02]  /*45c0*/  UIADD3 UR14, UPT, UPT, UR4, 0x4, URZ ;  /* 0x00000004040e7890 */ /* 0x000fe4000fffe0ff */
[----:B------:R-:W-:Y:S01]  /*45d0*/  UIADD3 UR8, UPT, UPT, UR4, 0x6, URZ ;  /* 0x0000000604087890 */ /* 0x000fe2000fffe0ff */
[----:B------:R-:W-:Y:S01]  /*45e0*/  UMOV UR7, 0x40004040 ;  /* 0x4000404000077882 */ /* 0x000fe20000000000 */
[----:B------:R-:W-:Y:S01]  /*45f0*/  UMOV UR5, 0x40004040 ;  /* 0x4000404000057882 */ /* 0x000fe20000000000 */
[----:B------:R-:W-:Y:S01]  /*4600*/  UMOV UR21, 0x40004040 ;  /* 0x4000404000157882 */ /* 0x000fe20000000000 */
[----:B------:R2:W-:Y:S01]  /*4610*/  UTCHMMA.2CTA gdesc[UR4], gdesc[UR6], tmem[UR11], tmem[UR40], idesc[UR41], UP2 ;  /* 0x00ff2806040075ea */ /* 0x0005e2000920000b */
[----:B------:R-:W-:Y:S01]  /*4620*/  UPLOP3.LUT UP2, UPT, UPT, UPT, UPT, 0x80, 0x8 ;  /* 0x000000000008789c */ /* 0x000fe20003f4f070 */
[----:B------:R-:W-:Y:S01]  /*4630*/  UMOV UR19, 0x40004040 ;  /* 0x4000404000137882 */ /* 0x000fe20000000000 */
[----:B------:R-:W-:Y:S01]  /*4640*/  UMOV UR17, 0x40004040 ;  /* 0x4000404000117882 */ /* 0x000fe20000000000 */
[----:B------:R2:W-:Y:S01]  /*4650*/  UTCHMMA.2CTA gdesc[UR18], gdesc[UR20], tmem[UR11], tmem[UR38], idesc[UR39], UPT ;  /* 0x00ff2614120075ea */ /* 0x0005e2000ba0000b */
[----:B------:R-:W-:Y:S01]  /*4660*/  UMOV UR15, 0x40004040 ;  /* 0x40004040000f7882 */ /* 0x000fe20000000000 */
[----:B------:R-:W-:Y:S01]  /*4670*/  UMOV UR13, 0x40004040 ;  /* 0x40004040000d7882 */ /* 0x000fe20000000000 */
[----:B------:R-:W-:Y:S01]  /*4680*/  UMOV UR9, 0x40004040 ;  /* 0x4000404000097882 */ /* 0x000fe20000000000 */
[----:B------:R2:W-:Y:S01]  /*4690*/  UTCHMMA.2CTA gdesc[UR14], gdesc[UR16], tmem[UR11], tmem[UR36], idesc[UR37], UPT ;  /* 0x00ff24100e0075ea */ /* 0x0005e2000ba0000b */
[----:B------:R2:W-:Y:S01]  /*46a0*/  UTCHMMA.2CTA gdesc[UR8], gdesc[UR12], tmem[UR11], tmem[UR34], idesc[UR35], UPT ;  /* 0x00ff220c080075ea */ /* 0x0005e2000ba0000b */
[----:B------:R2:W-:Y:S01]  /*46b0*/  UTCBAR.2CTA.MULTICAST [UR25], URZ, UR28 ;  /* 0x000000ff190073e9 */ /* 0x0005e2000820081c */
[----:B------:R-:W-:Y:S01]  /*46c0*/  UMOV UR10, UR23 ;  /* 0x00000017000a7c82 */ /* 0x000fe20008000000 */
[----:B------:R-:W-:Y:S05]  /*46d0*/  BRA.U UP0, `(.L_x_87) ;  /* 0xfffffffd00507547 */ /* 0x000fea000b83ffff */
.L_x_84:
[----:B--2---:R-:W-:Y:S01]  /*46e0*/  UIADD3 UR4, UPT, UPT, UR31, 0x170, URZ ;  /* 0x000001701f047890 */ /* 0x004fe2000fffe0ff */
[----:B------:R-:W-:-:S08]  /*46f0*/  UMOV UR22, UR27 ;  /* 0x0000001b00167c82 */ /* 0x000fd00008000000 */
[----:B------:R2:W-:Y:S01]  /*4700*/  UTCBAR.2CTA.MULTICAST [UR4], URZ, UR42 ;  /* 0x000000ff040073e9 */ /* 0x0005e2000820082a */
[----:B------:R-:W-:Y:S02]  /*4710*/  NOP ;  /* 0x0000000000007918 */ /* 0x000fe40000000000 */
.L_x_82:
[----:B--2---:R-:W-:Y:S01]  /*4720*/  UIADD3 UR4, UPT, UPT, UR32, 0x1, URZ ;  /* 0x0000000120047890 */ /* 0x004fe2000fffe0ff */
[----:B------:R-:W-:-:S03]  /*4730*/  ISETP.NE.AND P0, PT, R8, 0x2, PT ;  /* 0x000000020800780c */ /* 0x000fc60003f05270 */
[----:B------:R-:W-:Y:S01]  /*4740*/  UISETP.NE.AND UP0, UPT, UR4, 0x4, UPT ;  /* 0x000000040400788c */ /* 0x000fe2000bf05270 */
[----:B-1----:R-:W-:Y:S02]  /*4750*/  SEL R0, RZ, 0x1, P0 ;  /* 0x00000001ff007807 */ /* 0x002fe40000000000 */
[----:B------:R-:W-:Y:S01]  /*4760*/  SEL R8, R8, RZ, P0 ;  /* 0x000000ff08087207 */ /* 0x000fe20000000000 */
[----:B------:R-:W-:Y:S01]  /*4770*/  USEL UR5, URZ, 0x1, UP0 ;  /* 0x00000001ff057887 */ /* 0x000fe20008000000 */
[----:B------:R-:W-:Y:S01]  /*4780*/  LOP3.LUT R3, R3, R0, RZ, 0x3c, !PT ;  /* 0x0000000003037212 */ /* 0x000fe200078e3cff */
[----:B------:R-:W-:-:S04]  /*4790*/  USEL UR32, UR4, URZ, UP0 ;  /* 0x000000ff04207287 */ /* 0x000fc80008000000 */
[----:B------:R-:W-:Y:S01]  /*47a0*/  LOP3.LUT R9, R9, UR5, RZ, 0x3c, !PT ;  /* 0x0000000509097c12 */ /* 0x000fe2000f8e3cff */
[----:B------:R-:W-:Y:S07]  /*47b0*/  @P1 BRA `(.L_x_88) ;  /* 0xfffffff800881947 */ /* 0x000fee000383ffff */
[----:B------:R-:W1:Y:S01]  /*47c0*/  S2UR UR8, SR_CgaCtaId ;  /* 0x00000000000879c3 */ /* 0x000e620000008800 */
[----:B------:R-:W-:Y:S01]  /*47d0*/  ELECT P0, URZ, PT ;  /* 0x0000000000ff782f */ /* 0x000fe20003800000 */
[----:B------:R-:W-:Y:S01]  /*47e0*/  HFMA2 R0, -RZ, RZ, 0, 5.9604644775390625e-08 ;  /* 0x00000001ff007431 */ /* 0x000fe200000001ff */
[----:B------:R-:W-:-:S05]  /*47f0*/  UMOV UR4, 0x40 ;  /* 0x0000004000047882 */ /* 0x000fca0000000000 */
[----:B------:R-:W-:Y:S01]  /*4800*/  UVIRTCOUNT.DEALLOC.SMPOOL 0x80 ;  /* 0x000000800000784c */ /* 0x000fe20000000000 */
[----:B------:R-:W-:Y:S02]  /*4810*/  UISETP.NE.AND UP1, UPT, UR46, URZ, UPT ;  /* 0x000000ff2e00728c */ /* 0x000fe4000bf25270 */
[----:B-1----:R-:W-:-:S09]  /*4820*/  ULEA UR8, UR8, UR4, 0x18 ;  /* 0x0000000408087291 */ /* 0x002fd2000f8ec0ff */
[----:B------:R1:W-:Y:S01]  /*4830*/  @P0 STS.U8 [UR8+0x1c], R0 ;  /* 0x00001c00ff000988 */ /* 0x0003e20008000008 */
[----:B------:R-:W-:Y:S05]  /*4840*/  BRA.U UP1, `(.L_x_89) ;  /* 0x0000000101a07547 */ /* 0x000fea000b800000 */
[----:B------:R-:W-:Y:S01]  /*4850*/  UIADD3 UR7, UPT, UPT, UR26, 0x190, URZ ;  /* 0x000001901a077890 */ /* 0x000fe2000fffe0ff */
[----:B------:R-:W-:-:S03]  /*4860*/  SHF.L.U32 R2, R9, 0x1f, RZ ;  /* 0x0000001f09027819 */ /* 0x000fc600000006ff */
[----:B------:R-:W-:-:S09]  /*4870*/  ULEA UR4, UR32, UR7, 0x3 ;  /* 0x0000000720047291 */ /* 0x000fd2000f8e18ff */
[----:B------:R-:W2:Y:S02]  /*4880*/  SYNCS.PHASECHK.TRANS64.TRYWAIT P0, [UR4], R2 ;  /* 0x00000002ff0075a7 */ /* 0x000ea40008001104 */
[----:B--2---:R-:W-:Y:S05]  /*4890*/  @!P0 BRA `(.L_x_90) ;  /* 0x0000004800548947 */ /* 0x004fea0003800000 */
.L_x_196:
        /* <DEDUP_REMOVED lines=9> */
.L_x_198:
        /* <DEDUP_REMOVED lines=9> */
.L_x_200:
[----:B------:R-:W-:-:S04]  /*49c0*/  UIADD3 UR4, UPT, UPT, UR4, 0x1, URZ ;  /* 0x0000000104047890 */ /* 0x000fc8000fffe0ff */
[----:B------:R-:W-:-:S04]  /*49d0*/  UISETP.NE.AND UP0, UPT, UR4, 0x4, UPT ;  /* 0x000000040400788c */ /* 0x000fc8000bf05270 */
[----:B------:R-:W-:Y:S02]  /*49e0*/  USEL UR5, URZ, 0x1, UP0 ;  /* 0x00000001ff057887 */ /* 0x000fe40008000000 */
[----:B------:R-:W-:-:S04]  /*49f0*/  USEL UR4, UR4, URZ, UP0 ;  /* 0x000000ff04047287 */ /* 0x000fc80008000000 */
[----:B------:R-:W-:Y:S01]  /*4a00*/  ULEA UR4, UR4, UR7, 0x3 ;  /* 0x0000000704047291 */ /* 0x000fe2000f8e18ff */
[----:B------:R-:W-:-:S04]  /*4a10*/  LOP3.LUT R2, R2, UR5, RZ, 0x3c, !PT ;  /* 0x0000000502027c12 */ /* 0x000fc8000f8e3cff */
[----:B------:R-:W-:Y:S01]  /*4a20*/  SHF.L.U32 R2, R2, 0x1f, RZ ;  /* 0x0000001f02027819 */ /* 0x000fe200000006ff */
[----:B-1----:R-:W-:-:S04]  /*4a30*/  IMAD.U32 R0, RZ, RZ, UR4 ;  /* 0x00000004ff007e24 */ /* 0x002fc8000f8e00ff */
[----:B------:R1:W2:Y:S03]  /*4a40*/  SYNCS.PHASECHK.TRANS64.TRYWAIT P0, [R0+URZ], R2 ;  /* 0x00000002000075a7 */ /* 0x0002a600080011ff */
[----:B--2---:R-:W-:Y:S05]  /*4a50*/  @!P0 NANOSLEEP.SYNCS 0x989680 ;  /* 0x009896800000895d */ /* 0x004fea0003900000 */
[----:B------:R-:W2:Y:S02]  /*4a60*/  @!P0 SYNCS.PHASECHK.TRANS64 P0, [R0+URZ], R2 ;  /* 0x00000002000085a7 */ /* 0x000ea400080010ff */
[----:B--2---:R-:W-:Y:S05]  /*4a70*/  @P0 BRA `(.L_x_93) ;  /* 0x0000000000200947 */ /* 0x004fea0003800000 */
.L_x_94:
[----:B--2---:R2:W4:Y:S02]  /*4a80*/  SYNCS.PHASECHK.TRANS64.TRYWAIT P0, [R0+URZ], R2 ;  /* 0x00000002000075a7 */ /* 0x00452400080011ff */
[----:B----4-:R-:W-:Y:S05]  /*4a90*/  @!P0 NANOSLEEP.SYNCS 0x989680 ;  /* 0x009896800000895d */ /* 0x010fea0003900000 */
[----:B------:R-:W4:Y:S02]  /*4aa0*/  @!P0 SYNCS.PHASECHK.TRANS64 P0, [R0+URZ], R2 ;  /* 0x00000002000085a7 */ /* 0x000f2400080010ff */
[----:B----4-:R-:W-:Y:S05]  /*4ab0*/  @!P0 BRA `(.L_x_94) ;  /* 0xfffffffc00f08947 */ /* 0x010fea000383ffff */
[----:B------:R-:W-:Y:S05]  /*4ac0*/  BRA `(.L_x_93) ;  /* 0x00000000000c7947 */ /* 0x000fea0003800000 */
.L_x_89:
[----:B------:R-:W-:-:S04]  /*4ad0*/  UIADD3 UR4, UPT, UPT, UR26, 0x1d0, URZ ;  /* 0x000001d01a047890 */ /* 0x000fc8000fffe0ff */
[----:B------:R-:W-:-:S09]  /*4ae0*/  UPRMT UR4, UR45, 0x654, UR4 ;  /* 0x000006542d047896 */ /* 0x000fd20008000004 */
[----:B------:R-:W-:Y:S03]  /*4af0*/  SYNCS.ARRIVE.TRANS64.RED.A1T0 RZ, [UR4], RZ ;  /* 0x000000ffffff79a7 */ /* 0x000fe60008100404 */
.L_x_93:
[----:B-12---:R-:W-:Y:S01]  /*4b00*/  SHF.L.U32 R2, RZ, 0x1f, RZ ;  /* 0x0000001fff027819 */ /* 0x006fe200000006ff */
[----:B------:R-:W-:Y:S01]  /*4b10*/  UIADD3 UR4, UPT, UPT, UR26, 0x1d0, URZ ;  /* 0x000001d01a047890 */ /* 0x000fe2000fffe0ff */
[----:B------:R-:W-:Y:S02]  /*4b20*/  PLOP3.LUT P0, PT, PT, PT, UP1, 0x80, 0x8 ;  /* 0x000000000008781c */ /* 0x000fe40003f0f018 */
[----:B------:R-:W1:Y:S02]  /*4b30*/  SYNCS.PHASECHK.TRANS64.TRYWAIT P1, [UR26+0x1d0], R2 ;  /* 0x0001d002ff0075a7 */ /* 0x000e64000802111a */
[----:B-1----:R-:W-:Y:S09]  /*4b40*/  @!P1 BRA `(.L_x_95) ;  /* 0x0000004400f09947 */ /* 0x002ff20003800000 */
.L_x_202:
[----:B------:R-:W-:Y:S01]  /*4b50*/  @!UP1 UPRMT UR4, UR45, 0x654, UR4 ;  /* 0x000006542d049896 */ /* 0x000fe20008000004 */
[----:B------:R-:W-:Y:S01]  /*4b60*/  UMOV UR5, 0xffff ;  /* 0x0000ffff00057882 */ /* 0x000fe20000000000 */
[----:B------:R-:W-:-:S07]  /*4b70*/  UMOV UR6, 0x1 ;  /* 0x0000000100067882 */ /* 0x000fce0000000000 */
[----:B------:R-:W-:Y:S01]  /*4b80*/  @!P0 SYNCS.ARRIVE.TRANS64.RED.A1T0 RZ, [UR4], RZ ;  /* 0x000000ffffff89a7 */ /* 0x000fe20008100404 */
[----:B------:R-:W-:Y:S01]  /*4b90*/  NOP ;  /* 0x0000000000007918 */ /* 0x000fe20000000000 */
[----:B-1----:R-:W1:Y:S01]  /*4ba0*/  LDS R0, [UR8+0x14] ;  /* 0x00001408ff007984 */ /* 0x002e620008000800 */
[----:B------:R-:W-:-:S04]  /*4bb0*/  ULOP3.LUT UR4, UR44, 0xffff, URZ, 0xc0, !UPT ;  /* 0x0000ffff2c047892 */ /* 0x000fc8000f8ec0ff */
[----:B------:R-:W-:-:S04]  /*4bc0*/  USHF.R.U32.HI UR4, URZ, 0x5, UR4 ;  /* 0x00000005ff047899 */ /* 0x000fc80008011604 */
[----:B------:R-:W-:Y:S02]  /*4bd0*/  USHF.L.U32 UR5, UR5, UR4, URZ ;  /* 0x0000000405057299 */ /* 0x000fe400080006ff */
[----:B------:R-:W-:-:S04]  /*4be0*/  USHF.L.U32 UR4, UR6, UR4, URZ ;  /* 0x0000000406047299 */ /* 0x000fc800080006ff */
[----:B-1----:R-:W-:-:S04]  /*4bf0*/  LOP3.LUT R0, R0, UR5, RZ, 0xc0, !PT ;  /* 0x0000000500007c12 */ /* 0x002fc8000f8ec0ff */
[----:B------:R-:W-:-:S13]  /*4c00*/  ISETP.NE.AND P0, PT, R0, UR5, PT ;  /* 0x0000000500007c0c */ /* 0x000fda000bf05270 */
[----:B------:R-:W-:Y:S05]  /*4c10*/  @P0 BRA `(.L_x_96) ;  /* 0x0000000000580947 */ /* 0x000fea0003800000 */
[----:B------:R-:W1:Y:S02]  /*4c20*/  LDS R0, [UR8+0x18] ;  /* 0x00001808ff007984 */ /* 0x000e640008000800 */
[----:B-1----:R-:W-:-:S04]  /*4c30*/  LOP3.LUT R0, R0, UR4, RZ, 0xc0, !PT ;  /* 0x0000000400007c12 */ /* 0x002fc8000f8ec0ff */
[----:B------:R-:W-:-:S13]  /*4c40*/  ISETP.NE.AND P0, PT, R0, UR4, PT ;  /* 0x0000000400007c0c */ /* 0x000fda000bf05270 */
[----:B------:R-:W-:Y:S05]  /*4c50*/  @P0 BRA `(.L_x_97) ;  /* 0x00000000003c0947 */ /* 0x000fea0003800000 */
[----:B------:R-:W1:Y:S01]  /*4c60*/  S2R R2, SR_LANEID ;  /* 0x0000000000027919 */ /* 0x000e620000000000 */
[----:B------:R-:W-:-:S06]  /*4c70*/  ULOP3.LUT UR5, URZ, UR5, URZ, 0x33, !UPT ;  /* 0x00000005ff057292 */ /* 0x000fcc000f8e33ff */
[----:B------:R-:W-:-:S04]  /*4c80*/  IMAD.U32 R0, RZ, RZ, UR5 ;  /* 0x00000005ff007e24 */ /* 0x000fc8000f8e00ff */
[----:B------:R2:W4:Y:S02]  /*4c90*/  REDUX UR7, R0 ;  /* 0x00000000000773c4 */ /* 0x0005240000000000 */
[----:B------:R1:W-:Y:S01]  /*4ca0*/  UTCATOMSWS.AND URZ, UR5 ;  /* 0x0000000500ff79e3 */ /* 0x0003e20008000000 */
[----:B--2---:R-:W-:Y:S01]  /*4cb0*/  LOP3.LUT R0, RZ, UR4, RZ, 0x33, !PT ;  /* 0x00000004ff007c12 */ /* 0x004fe2000f8e33ff */
[----:B------:R-:W-:Y:S02]  /*4cc0*/  VOTEU.ANY UR4, UPT, PT ;  /* 0x0000000000047886 */ /* 0x000fe400038e0100 */
[----:B------:R-:W-:Y:S02]  /*4cd0*/  UFLO.U32 UR4, UR4 ;  /* 0x00000004000472bd */ /* 0x000fe400080e0000 */
[----:B------:R-:W2:Y:S04]  /*4ce0*/  REDUX UR6, R0 ;  /* 0x00000000000673c4 */ /* 0x000ea80000000000 */
[----:B-1----:R-:W-:-:S02]  /*4cf0*/  ISETP.EQ.U32.AND P0, PT, R2, UR4, PT ;  /* 0x0000000402007c0c */ /* 0x002fc4000bf02070 */
[----:B----4-:R-:W-:-:S11]  /*4d00*/  MOV R2, UR7 ;  /* 0x0000000700027c02 */ /* 0x010fd60008000f00 */
[----:B------:R1:W-:Y:S01]  /*4d10*/  @P0 ATOMS.AND RZ, [UR8+0x14], R2 ;  /* 0x00001402ffff098c */ /* 0x0003e2000a800008 */
[----:B--2---:R-:W-:-:S05]  /*4d20*/  IMAD.U32 R0, RZ, RZ, UR6 ;  /* 0x00000006ff007e24 */ /* 0x004fca000f8e00ff */
[----:B------:R1:W-:Y:S01]  /*4d30*/  @P0 ATOMS.AND RZ, [UR8+0x18], R0 ;  /* 0x00001800ffff098c */ /* 0x0003e2000a800008 */
[----:B------:R-:W-:Y:S05]  /*4d40*/  BRA `(.L_x_98) ;  /* 0x0000000000147947 */ /* 0x000fea0003800000 */
.L_x_97:
[----:B------:R-:W-:Y:S02]  /*4d50*/  MOV R2, 0x4d70 ;  /* 0x00004d7000027802 */ /* 0x000fe40000000f00 */
[----:B---3-5:R-:W-:Y:S05]  /*4d60*/  CALL.REL.NOINC `($__internal_0_$__cuda_sm10x_tcgen05_guardrail_trap_col_being_dealloced_not_returned_by_alloc) ;  /* 0x00000048005c7944 */ /* 0x028fea0003c00000 */
[----:B------:R-:W-:Y:S05]  /*4d70*/  BRA `(.L_x_98) ;  /* 0x0000000000087947 */ /* 0x000fea0003800000 */
.L_x_96:
[----:B------:R-:W-:Y:S02]  /*4d80*/  MOV R2, 0x4da0 ;  /* 0x00004da000027802 */ /* 0x000fe40000000f00 */
[----:B---3-5:R-:W-:Y:S05]  /*4d90*/  CALL.REL.NOINC `($__internal_2_$__cuda_sm10x_tcgen05_guardrail_trap_unallocated_columns_being_dealloced) ;  /* 0x0000004800687944 */ /* 0x028fea0003c00000 */
.L_x_98:
[----:B------:R-:W-:Y:S01]  /*4da0*/  NOP ;  /* 0x0000000000007918 */ /* 0x000fe20000000000 */
[----:B------:R-:W-:Y:S05]  /*4db0*/  EXIT ;  /* 0x000000000000794d */ /* 0x000fea0003800000 */
.L_x_69:
[----:B------:R-:W-:-:S09]  /*4dc0*/  UISETP.NE.OR UP0, UPT, UR20, 0x3, !UP4 ;  /* 0x000000031400788c */ /* 0x000fd2000e705670 */
[----:B------:R-:W-:Y:S05]  /*4dd0*/  BRA.U UP0, `(.L_x_99) ;  /* 0x0000001100687547 */ /* 0x000fea000b800000 */
[----:B------:R-:W2:Y:S01]  /*4de0*/  LDCU.64 UR4, c[0x0][0x888] ;  /* 0x00011100ff0477ac */ /* 0x000ea20008000a00 */
[----:B------:R-:W3:Y:S01]  /*4df0*/  S2UR UR6, SR_CgaCtaId ;  /* 0x00000000000679c3 */ /* 0x000ee20000008800 */
[----:B------:R-:W-:Y:S02]  /*4e00*/  HFMA2 R9, -RZ, RZ, 0, 0 ;  /* 0x00000000ff097431 */ /* 0x000fe400000001ff */
[----:B------:R-:W-:Y:S01]  /*4e10*/  IMAD.MOV.U32 R11, RZ, RZ, 0x1 ;  /* 0x00000001ff0b7424 */ /* 0x000fe200078e00ff */
[----:B------:R-:W4:Y:S01]  /*4e20*/  LDCU UR37, c[0x0][0x370] ;  /* 0x00006e00ff2577ac */ /* 0x000f220008000800 */
[----:B------:R-:W-:Y:S01]  /*4e30*/  IMAD.MOV.U32 R10, RZ, RZ, RZ ;  /* 0x000000ffff0a7224 */ /* 0x000fe200078e00ff */
[----:B------:R-:W-:Y:S01]  /*4e40*/  MOV R3, 0x1000 ;  /* 0x0000100000037802 */ /* 0x000fe20000000f00 */
[----:B------:R-:W1:Y:S01]  /*4e50*/  LDCU.128 UR44, c[0x0][0xb10] ;  /* 0x00016200ff2c77ac */ /* 0x000e620008000c00 */
[----:B------:R-:W4:Y:S01]  /*4e60*/  LDC.64 R12, c[0x0][0x348] ;  /* 0x0000d200ff0c7b82 */ /* 0x000f220000000a00 */
[----:B------:R-:W1:Y:S01]  /*4e70*/  LDCU UR31, c[0x0][0x374] ;  /* 0x00006e80ff1f77ac */ /* 0x000e620008000800 */
[----:B------:R-:W4:Y:S01]  /*4e80*/  LDCU.64 UR34, c[0x0][0x890] ;  /* 0x00011200ff2277ac */ /* 0x000f220008000a00 */
[----:B--2---:R-:W-:Y:S01]  /*4e90*/  UISETP.NE.U32.AND UP0, UPT, UR4, URZ, UPT ;  /* 0x000000ff0400728c */ /* 0x004fe2000bf05070 */
[----:B------:R-:W2:Y:S01]  /*4ea0*/  LDCU UR15, c[0x0][0xb0c] ;  /* 0x00016180ff0f77ac */ /* 0x000ea20008000800 */
[----:B------:R-:W2:Y:S01]  /*4eb0*/  LDCU UR40, c[0x0][0xb20] ;  /* 0x00016400ff2877ac */ /* 0x000ea20008000800 */
[----:B------:R-:W2:Y:S01]  /*4ec0*/  LDCU UR4, c[0x0][0xb30] ;  /* 0x00016600ff0477ac */ /* 0x000ea20008000800 */
[----:B------:R-:W-:Y:S01]  /*4ed0*/  UMOV UR29, 0x400 ;  /* 0x00000400001d7882 */ /* 0x000fe20000000000 */
[----:B-1----:R-:W-:-:S02]  /*4ee0*/  UIMAD.WIDE.U32 UR8, UR31, UR47, URZ ;  /* 0x0000002f1f0872a5 */ /* 0x002fc4000f8e00ff */
[----:B---3--:R-:W-:Y:S02]  /*4ef0*/  ULEA UR29, UR6, UR29, 0x18 ;  /* 0x0000001d061d7291 */ /* 0x008fe4000f8ec0ff */
[----:B----4-:R-:W-:Y:S02]  /*4f00*/  UIMAD.WIDE.U32 UR6, UR37, UR44, URZ ;  /* 0x0000002c250672a5 */ /* 0x010fe4000f8e00ff */
[----:B------:R-:W-:Y:S02]  /*4f10*/  UISETP.NE.U32.AND UP6, UPT, UR34, URZ, UPT ;  /* 0x000000ff2200728c */ /* 0x000fe4000bfc5070 */
[----:B------:R-:W-:Y:S02]  /*4f20*/  UISETP.NE.AND.EX UP5, UPT, UR5, URZ, UPT, UP0 ;  /* 0x000000ff0500728c */ /* 0x000fe4000bfa5300 */
[----:B------:R-:W-:Y:S01]  /*4f30*/  UISETP.NE.AND UP0, UPT, UR42, 0x1, UPT ;  /* 0x000000012a00788c */ /* 0x000fe2000bf05270 */
[----:B------:R-:W-:Y:S01]  /*4f40*/  UMOV UR6, UR7 ;  /* 0x0000000700067c82 */ /* 0x000fe20008000000 */
[----:B------:R-:W-:Y:S01]  /*4f50*/  UMOV UR38, UR9 ;  /* 0x0000000900267c82 */ /* 0x000fe20008000000 */
[----:B--2---:R-:W-:Y:S01]  /*4f60*/  UISETP.NE.AND UP0, UPT, UR15, 0x1, UPT ;  /* 0x000000010f00788c */ /* 0x004fe2000bf05270 */
[----:B------:R-:W-:Y:S01]  /*4f70*/  UMOV UR25, URZ ;  /* 0x000000ff00197c82 */ /* 0x000fe20008000000 */
[----:B------:R-:W-:-:S02]  /*4f80*/  UPLOP3.LUT UP4, UPT, UPT, UPT, UPT, 0x40, 0x4 ;  /* 0x000000000004789c */ /* 0x000fc40003f8e870 */
[----:B------:R-:W-:Y:S01]  /*4f90*/  UISETP.GE.AND UP2, UPT, UR42, 0x1, UPT ;  /* 0x000000012a00788c */ /* 0x000fe2000bf46270 */
[----:B------:R-:W1:Y:S01]  /*4fa0*/  LDCU.64 UR22, c[0x0][0xb28] ;  /* 0x00016500ff1677ac */ /* 0x000e620008000a00 */
[----:B------:R-:W-:Y:S02]  /*4fb0*/  UISETP.NE.AND.EX UP6, UPT, UR35, URZ, UPT, UP6 ;  /* 0x000000ff2300728c */ /* 0x000fe4000bfc5360 */
[----:B------:R-:W-:Y:S02]  /*4fc0*/  USHF.R.U32.HI UR39, URZ, UR45, UR6 ;  /* 0x0000002dff277299 */ /* 0x000fe40008011606 */
[----:B------:R-:W-:Y:S02]  /*4fd0*/  USHF.R.U32.HI UR38, URZ, UR40, UR38 ;  /* 0x00000028ff267299 */ /* 0x000fe40008011626 */
[----:B------:R-:W-:Y:S02]  /*4fe0*/  UISETP.NE.AND UP0, UPT, UR46, 0x1, UPT ;  /* 0x000000012e00788c */ /* 0x000fe4000bf05270 */
[----:B------:R-:W-:-:S11]  /*4ff0*/  UISETP.NE.AND UP3, UPT, UR4, 0x1, UPT ;  /* 0x000000010400788c */ /* 0x000fd6000bf65270 */
.L_x_108:
[C---:B------:R-:W-:Y:S02]  /*5000*/  LEA R8, R10.reuse, UR29, 0x3 ;  /* 0x0000001d0a087c11 */ /* 0x040fe4000f8e18ff */
[----:B------:R-:W-:Y:S02]  /*5010*/  SHF.L.U32 R0, R9, 0x1f, RZ ;  /* 0x0000001f09007819 */ /* 0x000fe400000006ff */
[----:B------:R-:W-:Y:S02]  /*5020*/  LEA R4, R10, UR29, 0x4 ;  /* 0x0000001d0a047c11 */ /* 0x000fe4000f8e20ff */
[----:B------:R-:W2:Y:S02]  /*5030*/  SYNCS.PHASECHK.TRANS64.TRYWAIT P0, [R8+URZ+0x150], R0 ;  /* 0x00015000080075a7 */ /* 0x000ea400080011ff */
[----:B--23--:R-:W-:Y:S05]  /*5040*/  @!P0 BRA `(.L_x_100) ;  /* 0x0000004000c88947 */ /* 0x00cfea0003800000 */
.L_x_203:
        /* <DEDUP_REMOVED lines=8> */
[----:B---3--:R-:W-:Y:S11]  /*50d0*/  LOP3.LUT P0, RZ, R6, 0x1, RZ, 0xc0, !PT ;  /* 0x0000000106ff7812 */ /* 0x008ff6000780c0ff */
[----:B------:R-:W-:Y:S02]  /*50e0*/  @!UPT UIADD3 URZ, UPT, UPT, URZ, URZ, URZ ;  /* 0x000000fffffff290 */ /* 0x000fe4000fffe0ff */
[----:B----4-:R-:W-:Y:S01]  /*50f0*/  VOTEU.ANY UP2, P0 ;  /* 0x0000000000ff7886 */ /* 0x010fe20000040100 */
[----:B------:R-:W-:Y:S11]  /*5100*/  PLOP3.LUT P0, PT, PT, PT, UP2, 0x80, 0x8 ;  /* 0x000000000008781c */ /* 0x000ff60003f0f028 */
[----:B------:R-:W-:Y:S02]  /*5110*/  @!UPT UIADD3 URZ, UPT, UPT, URZ, URZ, URZ ;  /* 0x000000fffffff290 */ /* 0x000fe4000fffe0ff */
[----:B--2---:R-:W-:Y:S02]  /*5120*/  @P0 SHF.R.U32.HI R0, RZ, 0x10, R5 ;  /* 0x00000010ff000819 */ /* 0x004fe40000011605 */
[----:B------:R-:W-:Y:S02]  /*5130*/  @P0 MOV R2, R4 ;  /* 0x0000000400020202 */ /* 0x000fe40000000f00 */
[----:B------:R-:W-:Y:S01]  /*5140*/  @P0 R2UR UR4, R0 ;  /* 0x00000000000402ca */ /* 0x000fe200000e0000 */
[----:B------:R-:W-:Y:S01]  /*5150*/  VIADD R0, R8, 0x160 ;  /* 0x0000016008007836 */ /* 0x000fe20000000000 */
[----:B------:R-:W-:Y:S02]  /*5160*/  @P0 LOP3.LUT R4, R5, 0xffff, RZ, 0xc0, !PT ;  /* 0x0000ffff05040812 */ /* 0x000fe400078ec0ff */
[----:B------:R-:W-:Y:S02]  /*5170*/  @P0 R2UR UR6, R2 ;  /* 0x00000000020602ca */ /* 0x000fe400000e0000 */
[----:B------:R-:W-:Y:S02]  /*5180*/  PRMT R0, RZ, 0x654, R0 ;  /* 0x00000654ff007816 */ /* 0x000fe40000000000 */
[----:B------:R-:W-:Y:S02]  /*5190*/  @P0 R2UR UR5, R4 ;  /* 0x00000000040502ca */ /* 0x000fe400000e0000 */
[----:B------:R2:W-:Y:S03]  /*51a0*/  SYNCS.ARRIVE.TRANS64.RED.A1T0 RZ, [R0+URZ], RZ ;  /* 0x000000ff00ff79a7 */ /* 0x0005e600081004ff */
[----:B------:R-:W-:Y:S04]  /*51b0*/  @UP2 UMOV UR30, UR4 ;  /* 0x00000004001e2c82 */ /* 0x000fe80008000000 */
[----:B------:R-:W-:Y:S04]  /*51c0*/  @UP2 UMOV UR14, UR6 ;  /* 0x00000006000e2c82 */ /* 0x000fe80008000000 */
[----:B------:R-:W-:Y:S01]  /*51d0*/  @UP2 UMOV UR13, UR5 ;  /* 0x00000005000d2c82 */ /* 0x000fe20008000000 */
[----:B------:R-:W-:Y:S05]  /*51e0*/  BRA.U !UP0, `(.L_x_101) ;  /* 0x0000000108c07547 */ /* 0x000fea000b800000 */
[----:B------:R-:W-:Y:S02]  /*51f0*/  UIMAD.WIDE.U32 UR8, UR13, UR47, URZ ;  /* 0x0000002f0d0872a5 */ /* 0x000fe4000f8e00ff */
[----:B------:R-:W-:Y:S02]  /*5200*/  UP2UR UR12, UPR, URZ, 0x4 ;  /* 0x00000004ff0c7883 */ /* 0x000fe40008000000 */
[----:B------:R-:W-:Y:S02]  /*5210*/  UISETP.NE.AND UP2, UPT, UR46, 0x1, UPT ;  /* 0x000000012e00788c */ /* 0x000fe4000bf45270 */
[----:B------:R-:W-:Y:S02]  /*5220*/  UIMAD.WIDE.U32 UR10, UR14, UR44, URZ ;  /* 0x0000002c0e0a72a5 */ /* 0x000fe4000f8e00ff */
[----:B------:R-:W-:Y:S02]  /*5230*/  USEL UR4, UR31, UR38, !UP2 ;  /* 0x000000261f047287 */ /* 0x000fe4000d000000 */
[----:B------:R-:W-:Y:S02]  /*5240*/  UISETP.NE.AND UP0, UPT, UR15, 0x1, UPT ;  /* 0x000000010f00788c */ /* 0x000fe4000bf05270 */
[----:B------:R-:W-:Y:S02]  /*5250*/  UP2UR UR20, UPR, URZ, 0x2 ;  /* 0x00000002ff147883 */ /* 0x000fe40008000000 */
[----:B------:R-:W-:Y:S02]  /*5260*/  UISETP.NE.AND UP1, UPT, UR42, 0x1, UPT ;  /* 0x000000012a00788c */ /* 0x000fe4000bf25270 */
[----:B-1----:R-:W-:Y:S02]  /*5270*/  UIMAD.WIDE.U32 UR16, UR4, UR22, URZ ;  /* 0x00000016041072a5 */ /* 0x002fe4000f8e00ff */
[----:B------:R-:W-:Y:S01]  /*5280*/  USEL UR7, UR37, UR39, !UP0 ;  /* 0x0000002725077287 */ /* 0x000fe2000c000000 */
[----:B------:R-:W-:Y:S02]  /*5290*/  UMOV UR5, UR9 ;  /* 0x0000000900057c82 */ /* 0x000fe40008000000 */
[----:B------:R-:W-:Y:S02]  /*52a0*/  USHF.R.U32.HI UR6, URZ, UR40, UR5 ;  /* 0x00000028ff067299 */ /* 0x000fe40008011605 */
[----:B------:R-:W-:Y:S02]  /*52b0*/  UIMAD.WIDE.U32 UR18, UR7, UR22, URZ ;  /* 0x00000016071272a5 */ /* 0x000fe4000f8e00ff */
[----:B------:R-:W-:Y:S02]  /*52c0*/  USEL UR6, UR13, UR6, !UP2 ;  /* 0x000000060d067287 */ /* 0x000fe4000d000000 */
[----:B------:R-:W-:Y:S01]  /*52d0*/  UISETP.NE.AND UP2, UPT, UR12, URZ, UPT ;  /* 0x000000ff0c00728c */ /* 0x000fe2000bf45270 */
[----:B------:R-:W-:Y:S01]  /*52e0*/  UMOV UR5, UR11 ;  /* 0x0000000b00057c82 */ /* 0x000fe20008000000 */
[----:B------:R-:W-:Y:S02]  /*52f0*/  UIMAD.WIDE.U32 UR10, UR6, UR22, URZ ;  /* 0x00000016060a72a5 */ /* 0x000fe4000f8e00ff */
[----:B------:R-:W-:Y:S03]  /*5300*/  USHF.R.U32.HI UR8, URZ, UR45, UR5 ;  /* 0x0000002dff087299 */ /* 0x000fe60008011605 */
[----:B------:R-:W-:Y:S02]  /*5310*/  UMOV UR5, UR17 ;  /* 0x0000001100057c82 */ /* 0x000fe40008000000 */
[----:B------:R-:W-:Y:S03]  /*5320*/  @UP1 USHF.R.U32.HI UR4, URZ, UR23, UR5 ;  /* 0x00000017ff041299 */ /* 0x000fe60008011605 */
[----:B------:R-:W-:Y:S01]  /*5330*/  UMOV UR5, UR19 ;  /* 0x0000001300057c82 */ /* 0x000fe20008000000 */
[----:B------:R-:W-:Y:S02]  /*5340*/  UIMAD UR4, UR42, UR4, URZ ;  /* 0x000000042a0472a4 */ /* 0x000fe4000f8e02ff */
[----:B------:R-:W-:Y:S02]  /*5350*/  @UP1 USHF.R.U32.HI UR7, URZ, UR23, UR5 ;  /* 0x00000017ff071299 */ /* 0x000fe40008011605 */
[----:B------:R-:W-:Y:S02]  /*5360*/  USEL UR5, UR14, UR8, !UP0 ;  /* 0x000000080e057287 */ /* 0x000fe4000c000000 */
[----:B------:R-:W-:Y:S02]  /*5370*/  UIMAD UR8, UR42, UR7, URZ ;  /* 0x000000072a0872a4 */ /* 0x000fe4000f8e02ff */
[----:B------:R-:W-:Y:S03]  /*5380*/  UISETP.GE.AND UP0, UPT, UR6, UR4, UPT ;  /* 0x000000040600728c */ /* 0x000fe6000bf06270 */
[----:B------:R-:W-:Y:S01]  /*5390*/  UMOV UR4, UR11 ;  /* 0x0000000b00047c82 */ /* 0x000fe20008000000 */
[----:B------:R-:W-:Y:S02]  /*53a0*/  UISETP.GE.OR UP0, UPT, UR5, UR8, UP0 ;  /* 0x000000080500728c */ /* 0x000fe40008706670 */
[----:B------:R-:W-:Y:S02]  /*53b0*/  USHF.R.U32.HI UR4, URZ, UR23, UR4 ;  /* 0x00000017ff047299 */ /* 0x000fe40008011604 */
[----:B------:R-:W-:Y:S02]  /*53c0*/  UIMAD.WIDE.U32 UR8, UR5, UR22, URZ ;  /* 0x00000016050872a5 */ /* 0x000fe4000f8e00ff */
[----:B------:R-:W-:Y:S04]  /*53d0*/  USEL UR10, UR6, UR4, !UP1 ;  /* 0x00000004060a7287 */ /* 0x000fe8000c800000 */
[----:B------:R-:W-:Y:S01]  /*53e0*/  UIADD3 UR11, UPT, UPT, -UR10, URZ, URZ ;  /* 0x000000ff0a0b7290 */ /* 0x000fe2000fffe1ff */
[----:B------:R-:W-:Y:S02]  /*53f0*/  @!UP0 UMOV UR4, UR9 ;  /* 0x0000000900048c82 */ /* 0x000fe40008000000 */
[----:B------:R-:W-:Y:S02]  /*5400*/  @!UP0 USHF.R.U32.HI UR4, URZ, UR23, UR4 ;  /* 0x00000017ff048299 */ /* 0x000fe40008011604 */
[----:B------:R-:W-:Y:S02]  /*5410*/  UIMAD UR8, UR42, UR11, UR6 ;  /* 0x0000000b2a0872a4 */ /* 0x000fe4000f8e0206 */
[----:B------:R-:W-:Y:S02]  /*5420*/  @!UP0 USEL UR4, UR5, UR4, !UP1 ;  /* 0x0000000405048287 */ /* 0x000fe4000c800000 */
[----:B------:R-:W-:Y:S02]  /*5430*/  UISETP.NE.AND UP1, UPT, UR20, URZ, UPT ;  /* 0x000000ff1400728c */ /* 0x000fe4000bf25270 */
[----:B------:R-:W-:Y:S02]  /*5440*/  @!UP0 UIMAD UR7, UR7, UR8, UR4 ;  /* 0x00000008070782a4 */ /* 0x000fe4000f8e0204 */
[----:B------:R-:W-:Y:S02]  /*5450*/  @!UP0 UIADD3 UR9, UPT, UPT, UR10, -UR4, URZ ;  /* 0x800000040a098290 */ /* 0x000fe4000fffe0ff */
[----:B------:R-:W-:Y:S02]  /*5460*/  UIADD3 UR8, UPT, UPT, -UR6, URZ, URZ ;  /* 0x000000ff06087290 */ /* 0x000fe4000fffe1ff */
[----:B------:R-:W-:Y:S02]  /*5470*/  UIADD3 UR4, UPT, UPT, -UR5, URZ, URZ ;  /* 0x000000ff05047290 */ /* 0x000fe4000fffe1ff */
[----:B------:R-:W-:Y:S03]  /*5480*/  @!UP0 UIMAD UR6, UR9, UR42, UR5 ;  /* 0x0000002a090682a4 */ /* 0x000fe6000f8e0205 */
[----:B------:R-:W-:Y:S01]  /*5490*/  @!UP0 UMOV UR5, UR7 ;  /* 0x0000000700058c82 */ /* 0x000fe20008000000 */
[----:B------:R-:W-:Y:S02]  /*54a0*/  UIMAD UR7, UR15, UR4, UR14 ;  /* 0x000000040f0772a4 */ /* 0x000fe4000f8e020e */
[----:B------:R-:W-:Y:S02]  /*54b0*/  UIMAD UR4, UR46, UR8, UR13 ;  /* 0x000000082e0472a4 */ /* 0x000fe4000f8e020d */
[----:B------:R-:W-:Y:S02]  /*54c0*/  UIMAD UR14, UR5, UR15, UR7 ;  /* 0x0000000f050e72a4 */ /* 0x000fe4000f8e0207 */
[----:B------:R-:W-:Y:S11]  /*54d0*/  UIMAD UR13, UR6, UR46, UR4 ;  /* 0x0000002e060d72a4 */ /* 0x000ff6000f8e0204 */
[----:B------:R-:W-:Y:S01]  /*54e0*/  @!UPT UIADD3 URZ, UPT, UPT, URZ, URZ, URZ ;  /* 0x000000fffffff290 */ /* 0x000fe2000fffe0ff */
.L_x_101:
[----:B------:R-:W3:Y:S01]  /*54f0*/  @!UP3 LDCU.128 UR8, c[0x0][0xb10] ;  /* 0x00016200ff08b7ac */ /* 0x000ee20008000c00 */
[----:B------:R-:W-:Y:S04]  /*5500*/  ISETP.NE.U32.AND P0, PT, RZ, UR34, PT ;  /* 0x00000022ff007c0c */ /* 0x000fe8000bf05070 */
[----:B------:R-:W-:Y:S01]  /*5510*/  ISETP.NE.AND.EX P0, PT, RZ, UR35, PT, P0 ;  /* 0x00000023ff007c0c */ /* 0x000fe2000bf05300 */
[----:B------:R-:W4:Y:S01]  /*5520*/  @!UP3 LDCU UR5, c[0x0][0xb0c] ;  /* 0x00016180ff05b7ac */ /* 0x000f220008000800 */
[----:B------:R-:W-:Y:S02]  /*5530*/  USHF.L.U32 UR26, UR33, 0x6, URZ ;  /* 0x00000006211a7899 */ /* 0x000fe400080006ff */
[----:B------:R-:W-:Y:S02]  /*5540*/  USHF.L.U32 UR27, UR32, 0x6, URZ ;  /* 0x00000006201b7899 */ /* 0x000fe400080006ff */
[----:B---3--:R-:W-:Y:S07]  /*5550*/  UIMAD.WIDE.U32 UR6, UR14, UR8, URZ ;  /* 0x000000080e0672a5 */ /* 0x008fee000f8e00ff */
[----:B------:R-:W-:Y:S01]  /*5560*/  @!UP3 UMOV UR4, UR7 ;  /* 0x000000070004bc82 */ /* 0x000fe20008000000 */
[----:B----4-:R-:W-:Y:S02]  /*5570*/  @!UP3 UISETP.NE.AND UP0, UPT, UR5, 0x1, UPT ;  /* 0x000000010500b88c */ /* 0x010fe4000bf05270 */
[----:B------:R-:W-:Y:S02]  /*5580*/  @!UP3 USHF.R.U32.HI UR4, URZ, UR9, UR4 ;  /* 0x00000009ff04b299 */ /* 0x000fe40008011604 */
[----:B------:R-:W-:Y:S02]  /*5590*/  UIMAD.WIDE.U32 UR6, UR13, UR11, URZ ;  /* 0x0000000b0d0672a5 */ /* 0x000fe4000f8e00ff */
[----:B------:R-:W-:Y:S02]  /*55a0*/  @!UP3 USEL UR8, UR14, UR4, !UP0 ;  /* 0x000000040e08b287 */ /* 0x000fe4000c000000 */
[----:B------:R-:W-:Y:S03]  /*55b0*/  @!UP3 UISETP.NE.AND UP0, UPT, UR10, 0x1, UPT ;  /* 0x000000010a00b88c */ /* 0x000fe6000bf05270 */
[----:B------:R-:W-:Y:S02]  /*55c0*/  @!UP3 UMOV UR6, UR7 ;  /* 0x000000070006bc82 */ /* 0x000fe40008000000 */
[----:B------:R-:W3:Y:S02]  /*55d0*/  @!UP3 LDCU UR4, c[0x0][0xb20] ;  /* 0x00016400ff04b7ac */ /* 0x000ee40008000800 */
[----:B---3--:R-:W-:Y:S04]  /*55e0*/  @!UP3 USHF.R.U32.HI UR6, URZ, UR4, UR6 ;  /* 0x00000004ff06b299 */ /* 0x008fe80008011606 */
[----:B------:R-:W-:Y:S04]  /*55f0*/  @!UP3 USEL UR6, UR13, UR6, !UP0 ;  /* 0x000000060d06b287 */ /* 0x000fe8000c000000 */
[----:B------:R-:W-:Y:S02]  /*5600*/  @!UP3 UIADD3 UR4, UPT, UPT, -UR8, UR6, URZ ;  /* 0x000000060804b290 */ /* 0x000fe4000fffe1ff */
[----:B------:R-:W-:Y:S02]  /*5610*/  @!UP3 UIADD3 UR6, UPT, UPT, UR8, -UR6, URZ ;  /* 0x800000060806b290 */ /* 0x000fe4000fffe0ff */
[----:B------:R-:W-:Y:S02]  /*5620*/  @!UP3 UIMAD UR14, UR4, UR5, UR14 ;  /* 0x00000005040eb2a4 */ /* 0x000fe4000f8e020e */
[----:B------:R-:W-:Y:S01]  /*5630*/  @!UP3 UIMAD UR13, UR6, UR10, UR13 ;  /* 0x0000000a060db2a4 */ /* 0x000fe2000f8e020d */
[----:B------:R-:W-:Y:S11]  /*5640*/  BRA.U UP4, `(.L_x_102) ;  /* 0x0000000104107547 */ /* 0x000ff6000b800000 */
[----:B------:R-:W-:Y:S04]  /*5650*/  MOV R2, UR43 ;  /* 0x0000002b00027c02 */ /* 0x000fe80008000f00 */
[----:B------:R-:W-:Y:S04]  /*5660*/  SHF.L.U32 R2, R2, 0x1f, RZ ;  /* 0x0000001f02027819 */ /* 0x000fe800000006ff */
[----:B------:R-:W3:Y:S02]  /*5670*/  SYNCS.PHASECHK.TRANS64.TRYWAIT P1, [UR29+0x148], R2 ;  /* 0x00014802ff0075a7 */ /* 0x000ee4000802111d */
[----:B---3--:R-:W-:Y:S05]  /*5680*/  @!P1 BRA `(.L_x_103) ;  /* 0x0000003c004c9947 */ /* 0x008fea0003800000 */
.L_x_102:
[----:B------:R-:W-:Y:S05]  /*5690*/  BRA.U !UP6, `(.L_x_104) ;  /* 0x000000010e387547 */ /* 0x000fea000b800000 */
[----:B------:R-:W-:Y:S01]  /*56a0*/  UPLOP3.LUT UP1, UPT, UPT, UPT, UP5, 0x80, 0x8 ;  /* 0x000000000008789c */ /* 0x000fe20003f2f050 */
[----:B--2---:R-:W-:Y:S01]  /*56b0*/  HFMA2 R0, -RZ, RZ, 0, 5.9604644775390625e-08 ;  /* 0x00000001ff007431 */ /* 0x004fe200000001ff */
[----:B------:R-:W2:Y:S01]  /*56c0*/  LDCU.64 UR8, c[0x0][0x358] ;  /* 0x00006b00ff0877ac */ /* 0x000ea20008000a00 */
[----:B------:R-:W-:Y:S03]  /*56d0*/  IMAD.MOV.U32 R46, RZ, RZ, 0x1 ;  /* 0x00000001ff2e7424 */ /* 0x000fe600078e00ff */
[----:B------:R-:W-:Y:S05]  /*56e0*/  PLOP3.LUT P1, PT, PT, PT, UP1, 0x80, 0x8 ;  /* 0x000000000008781c */ /* 0x000fea0003f2f018 */
[----:B------:R-:W3:Y:S01]  /*56f0*/  @UP1 LDCU.64 UR4, c[0x0][0x888] ;  /* 0x00011100ff0417ac */ /* 0x000ee20008000a00 */
[----:B------:R-:W-:Y:S07]  /*5700*/  @UP1 UIMAD UR6, UR36, UR34, URZ ;  /* 0x00000022240612a4 */ /* 0x000fee000f8e02ff */
[----:B------:R-:W-:Y:S01]  /*5710*/  @!P1 PRMT R46, R0, 0x7610, R46 ;  /* 0x00007610002e9816 */ /* 0x000fe2000000002e */
[----:B---3--:R-:W-:Y:S06]  /*5720*/  @UP1 UIMAD.WIDE UR4, UR6, 0x4, UR4 ;  /* 0x00000004060418a5 */ /* 0x008fec000f8e0204 */
[----:B-----5:R-:W-:Y:S01]  /*5730*/  IMAD.U32 R26, RZ, RZ, UR4 ;  /* 0x00000004ff1a7e24 */ /* 0x020fe2000f8e00ff */
[----:B------:R-:W-:Y:S04]  /*5740*/  MOV R27, UR5 ;  /* 0x00000005001b7c02 */ /* 0x000fe80008000f00 */
[----:B------:R-:W3:Y:S01]  /*5750*/  @!UP1 LDCU UR4, c[0x0][0x880] ;  /* 0x00011000ff0497ac */ /* 0x000ee20008000800 */
[----:B--2---:R4:W5:Y:S02]  /*5760*/  @P1 LDG.E R26, desc[UR8][R26.64] ;  /* 0x000000081a1a1981 */ /* 0x004964000c1e1900 */
[----:B---34-:R-:W-:Y:S07]  /*5770*/  @!P1 IMAD.U32 R26, RZ, RZ, UR4 ;  /* 0x00000004ff1a9e24 */ /* 0x018fee000f8e00ff */
.L_x_104:
[----:B-----5:R-:W-:Y:S01]  /*5780*/  @!P0 FSETP.EQ.AND P2, PT, R26, RZ, PT ;  /* 0x000000ff1a00820b */ /* 0x020fe20003f42000 */
[----:B------:R-:W-:Y:S01]  /*5790*/  @!UPT UIADD3 URZ, UPT, UPT, URZ, URZ, URZ ;  /* 0x000000fffffff290 */ /* 0x000fe2000fffe0ff */
[----:B------:R-:W-:Y:S11]  /*57a0*/  @!P0 BRA `(.L_x_105) ;  /* 0x0000000000148947 */ /* 0x000ff60003800000 */
[----:B------:R-:W-:Y:S02]  /*57b0*/  LOP3.LUT P0, RZ, R46, 0xff, RZ, 0xc0, !PT ;  /* 0x000000ff2eff7812 */ /* 0x000fe4000780c0ff */
[----:B------:R-:W-:Y:S04]  /*57c0*/  PLOP3.LUT P2, PT, PT, PT, UP1, 0x80, 0x8 ;  /* 0x000000000008781c */ /* 0x000fe80003f4f018 */
[----:B------:R-:W-:Y:S07]  /*57d0*/  PLOP3.LUT P2, PT, P2, PT, PT, 0x8, 0x80 ;  /* 0x000000000080781c */ /* 0x000fee000174e170 */
[----:B------:R-:W-:Y:S11]  /*57e0*/  @P0 FSETP.EQ.AND P2, PT, R26, RZ, PT ;  /* 0x000000ff1a00020b */ /* 0x000ff60003f42000 */
[----:B------:R-:W-:Y:S02]  /*57f0*/  @!UPT UIADD3 URZ, UPT, UPT, URZ, URZ, URZ ;  /* 0x000000fffffff290 */ /* 0x000fe4000fffe0ff */
.L_x_105:
[----:B------:R-:W-:Y:S01]  /*5800*/  ULEA UR4, UR25, UR29, 0x3 ;  /* 0x0000001d19047291 */ /* 0x000fe2000f8e18ff */
[----:B--2---:R-:W-:Y:S02]  /*5810*/  SHF.L.U32 R2, R11, 0x1f, RZ ;  /* 0x0000001f0b027819 */ /* 0x004fe400000006ff */
[----:B------:R-:W-:Y:S04]  /*5820*/  ELECT P1, URZ, PT ;  /* 0x0000000000ff782f */ /* 0x000fe80003820000 */
[----:B------:R-:W-:Y:S02]  /*5830*/  PLOP3.LUT P1, PT, P2, P1, PT, 0xf2, 0x2f ;  /* 0x00000000002f781c */ /* 0x000fe40001723e72 */
[----:B------:R-:W2:Y:S02]  /*5840*/  SYNCS.PHASECHK.TRANS64.TRYWAIT P0, [UR4+0x128], R2 ;  /* 0x00012802ff0075a7 */ /* 0x000ea40008001104 */
[----:B--2---:R-:W-:Y:S09]  /*5850*/  @!P0 BRA `(.L_x_106) ;  /* 0x0000003800f08947 */ /* 0x004ff20003800000 */
.L_x_206:
[----:B------:R-:W3:Y:S01]  /*5860*/  S2UR UR19, SR_CgaCtaId ;  /* 0x00000000001379c3 */ /* 0x000ee20000008800 */
[----:B------:R-:W-:Y:S01]  /*5870*/  VOTEU.ALL UP0, P1 ;  /* 0x0000000000ff7886 */ /* 0x000fe20000800000 */
[----:B--2---:R-:W-:Y:S01]  /*5880*/  @!P1 IADD3 R2, P0, PT, R12, 0x580, RZ ;  /* 0x000005800c029810 */ /* 0x004fe20007f1e0ff */
[----:B------:R-:W-:Y:S01]  /*5890*/  UMOV UR20, 0x0 ;  /* 0x0000000000147882 */ /* 0x000fe20000000000 */
[----:B------:R-:W-:Y:S01]  /*58a0*/  UMOV UR21, 0x10000000 ;  /* 0x1000000000157882 */ /* 0x000fe20000000000 */
[----:B------:R-:W-:Y:S01]  /*58b0*/  UMOV UR28, UR36 ;  /* 0x00000024001c7c82 */ /* 0x000fe20008000000 */
[----:B------:R-:W-:Y:S01]  /*58c0*/  @!UP0 ULEA UR5, UR25, UR29, 0xc ;  /* 0x0000001d19058291 */ /* 0x000fe2000f8e60ff */
[----:B------:R-:W-:Y:S01]  /*58d0*/  @!P1 IMAD.X R0, RZ, RZ, R13, P0 ;  /* 0x000000ffff009224 */ /* 0x000fe200000e060d */
[----:B------:R-:W-:Y:S01]  /*58e0*/  @!UP0 UIADD3 UR10, UPT, UPT, UR26, 0x20, URZ ;  /* 0x000000201a0a8890 */ /* 0x000fe2000fffe0ff */
[----:B------:R-:W-:Y:S01]  /*58f0*/  @!P1 R2UR UR7, R2 ;  /* 0x00000000020792ca */ /* 0x000fe200000e0000 */
[----:B------:R-:W-:Y:S01]  /*5900*/  @!UP0 UIADD3 UR24, UPT, UPT, UR5, 0x300, URZ ;  /* 0x0000030005188890 */ /* 0x000fe2000fffe0ff */
[----:B------:R-:W-:Y:S01]  /*5910*/  @!P1 IMAD.MOV.U32 R2, RZ, RZ, 0x1000 ;  /* 0x00001000ff029424 */ /* 0x000fe200078e00ff */
[----:B------:R-:W-:Y:S01]  /*5920*/  @!UP0 UIADD3 UR8, UPT, UPT, UR5, 0xb00, URZ ;  /* 0x00000b0005088890 */ /* 0x000fe2000fffe0ff */
[----:B------:R-:W-:Y:S01]  /*5930*/  VIADD R10, R10, 0x1 ;  /* 0x000000010a0a7836 */ /* 0x000fe20000000000 */
[----:B------:R-:W-:Y:S02]  /*5940*/  UIADD3 UR5, UPT, UPT, UR25, 0x1, URZ ;  /* 0x0000000119057890 */ /* 0x000fe4000fffe0ff */
[----:B------:R-:W-:Y:S02]  /*5950*/  UIADD3 UR25, UPT, UPT, UR4, 0x110, URZ ;  /* 0x0000011004197890 */ /* 0x000fe4000fffe0ff */
[----:B------:R-:W-:Y:S01]  /*5960*/  UISETP.NE.AND UP0, UPT, UR5, 0x3, UPT ;  /* 0x000000030500788c */ /* 0x000fe2000bf05270 */
[----:B------:R-:W-:Y:S01]  /*5970*/  UMOV UR11, UR27 ;  /* 0x0000001b000b7c82 */ /* 0x000fe20008000000 */
[----:B------:R-:W-:Y:S02]  /*5980*/  UMOV UR12, UR36 ;  /* 0x00000024000c7c82 */ /* 0x000fe40008000000 */
[----:B------:R-:W-:Y:S01]  /*5990*/  USEL UR6, UR5, URZ, UP0 ;  /* 0x000000ff05067287 */ /* 0x000fe20008000000 */
[----:B------:R-:W-:Y:S01]  /*59a0*/  @!P1 R2UR UR5, R0 ;  /* 0x00000000000592ca */ /* 0x000fe200000e0000 */
[----:B------:R-:W-:Y:S01]  /*59b0*/  IMAD.U32 R4, RZ, RZ, UR7 ;  /* 0x00000007ff047e24 */ /* 0x000fe2000f8e00ff */
[----:B------:R-:W-:Y:S02]  /*59c0*/  USEL UR18, URZ, 0x1, UP0 ;  /* 0x00000001ff127887 */ /* 0x000fe40008000000 */
[----:B------:R-:W-:Y:S01]  /*59d0*/  VOTEU.ALL UP0, P1 ;  /* 0x0000000000ff7886 */ /* 0x000fe20000800000 */
[----:B------:R-:W-:Y:S01]  /*59e0*/  UMOV UR9, UR25 ;  /* 0x0000001900097c82 */ /* 0x000fe20008000000 */
[----:B------:R-:W-:Y:S01]  /*59f0*/  @!P1 R2UR UR16, R4 ;  /* 0x00000000041092ca */ /* 0x000fe200000e0000 */
[----:B---3--:R-:W-:Y:S01]  /*5a00*/  UPRMT UR7, UR19, 0x654, UR25 ;  /* 0x0000065413077896 */ /* 0x008fe20008000019 */
[----:B------:R-:W-:Y:S04]  /*5a10*/  LOP3.LUT R11, R11, UR18, RZ, 0x3c, !PT ;  /* 0x000000120b0b7c12 */ /* 0x000fe8000f8e3cff */
[----:B------:R-:W-:Y:S01]  /*5a20*/  SHF.L.U32 R0, R11, 0x1f, RZ ;  /* 0x0000001f0b007819 */ /* 0x000fe200000006ff */
[----:B------:R-:W-:Y:S01]  /*5a30*/  IMAD.U32 R5, RZ, RZ, UR5 ;  /* 0x00000005ff057e24 */ /* 0x000fe2000f8e00ff */
[----:B------:R-:W-:Y:S04]  /*5a40*/  ULEA UR5, UR6, UR29, 0x3 ;  /* 0x0000001d06057291 */ /* 0x000fe8000f8e18ff */
[----:B------:R-:W-:Y:S11]  /*5a50*/  @!P1 R2UR UR17, R5 ;  /* 0x00000000051192ca */ /* 0x000ff600000e0000 */
[----:B------:R-:W-:Y:S02]  /*5a60*/  @!UPT UIADD3 URZ, UPT, UPT, URZ, URZ, URZ ;  /* 0x000000fffffff290 */ /* 0x000fe4000fffe0ff */
[----:B------:R2:W-:Y:S01]  /*5a70*/  @!UP0 UTMALDG.3D [UR24], [UR16], desc[UR20] ;  /* 0x00001418100085b4 */ /* 0x0005e20008011000 */
[----:B------:R-:W-:Y:S05]  /*5a80*/  VOTEU.ALL UP0, P1 ;  /* 0x0000000000ff7886 */ /* 0x000fea0000800000 */
[----:B------:R2:W-:Y:S01]  /*5a90*/  @!UP0 UTMALDG.3D [UR8], [UR16], desc[UR20] ;  /* 0x00001408100085b4 */ /* 0x0005e20008011000 */
[----:B------:R2:W-:Y:S01]  /*5aa0*/  @!P1 SYNCS.ARRIVE.TRANS64.RED.A0TR RZ, [UR4+0x110], R2 ;  /* 0x00011002ffff99a7 */ /* 0x0005e20008300404 */
[----:B------:R-:W-:Y:S01]  /*5ab0*/  SYNCS.ARRIVE.TRANS64.RED.A1T0 RZ, [UR7], RZ ;  /* 0x000000ffffff79a7 */ /* 0x000fe20008100407 */
[----:B------:R-:W3:Y:S02]  /*5ac0*/  SYNCS.PHASECHK.TRANS64.TRYWAIT P0, [UR5+0x128], R0 ;  /* 0x00012800ff0075a7 */ /* 0x000ee40008001105 */
[----:B--23--:R-:W-:Y:S05]  /*5ad0*/  @!P0 BRA `(.L_x_107) ;  /* 0x0000003800688947 */ /* 0x00cfea0003800000 */
.L_x_208:
[----:B------:R-:W-:Y:S01]  /*5ae0*/  UIADD3 UR17, UPT, UPT, UR5, 0x110, URZ ;  /* 0x0000011005117890 */ /* 0x000fe2000fffe0ff */
[----:B------:R-:W3:Y:S01]  /*5af0*/  S2UR UR41, SR_CgaCtaId ;  /* 0x00000000002979c3 */ /* 0x000ee20000008800 */
[----:B------:R-:W-:Y:S01]  /*5b00*/  UPLOP3.LUT UP4, UPT, UPT, UPT, UPT, 0x80, 0x8 ;  /* 0x000000000008789c */ /* 0x000fe20003f8f070 */
[----:B--2---:R-:W-:Y:S01]  /*5b10*/  @!P1 IADD3 R2, P0, PT, R12, 0x580, RZ ;  /* 0x000005800c029810 */ /* 0x004fe20007f1e0ff */
[----:B------:R-:W-:Y:S01]  /*5b20*/  UMOV UR32, 0x0 ;  /* 0x0000000000207882 */ /* 0x000fe20000000000 */
[----:B------:R-:W-:Y:S01]  /*5b30*/  UMOV UR33, 0x10000000 ;  /* 0x1000000000217882 */ /* 0x000fe20000000000 */
[----:B------:R-:W-:Y:S01]  /*5b40*/  UMOV UR19, UR27 ;  /* 0x0000001b00137c82 */ /* 0x000fe20008000000 */
[----:B------:R-:W-:Y:S01]  /*5b50*/  UMOV UR20, UR36 ;  /* 0x0000002400147c82 */ /* 0x000fe20008000000 */
[----:B------:R-:W-:Y:S01]  /*5b60*/  UMOV UR11, UR27 ;  /* 0x0000001b000b7c82 */ /* 0x000fe20008000000 */
[----:B------:R-:W-:Y:S01]  /*5b70*/  UMOV UR12, UR36 ;  /* 0x00000024000c7c82 */ /* 0x000fe20008000000 */
[----:B------:R-:W-:Y:S01]  /*5b80*/  UMOV UR9, UR17 ;  /* 0x0000001100097c82 */ /* 0x000fe20008000000 */
[----:B------:R-:W-:Y:S01]  /*5b90*/  VOTEU.ALL UP0, P1 ;  /* 0x0000000000ff7886 */ /* 0x000fe20000800000 */
[----:B------:R-:W-:Y:S01]  /*5ba0*/  @!P1 IMAD.X R0, RZ, RZ, R13, P0 ;  /* 0x000000ffff009224 */ /* 0x000fe200000e060d */
[----:B------:R-:W-:Y:S01]  /*5bb0*/  R2UR UR28, R50 ;  /* 0x00000000321c72ca */ /* 0x000fe200000e0000 */
[----:B------:R-:W-:Y:S01]  /*5bc0*/  UMOV UR36, UR30 ;  /* 0x0000001e00247c82 */ /* 0x000fe20008000000 */
[----:B------:R-:W-:Y:S01]  /*5bd0*/  R2UR UR24, R51 ;  /* 0x00000000331872ca */ /* 0x000fe200000e0000 */
[----:B------:R-:W-:Y:S01]  /*5be0*/  @!UP0 ULEA UR4, UR6, UR29, 0xc ;  /* 0x0000001d06048291 */ /* 0x000fe2000f8e60ff */
[C---:B------:R-:W-:Y:S01]  /*5bf0*/  ISETP.NE.AND P0, PT, R10.reuse, 0x2, PT ;  /* 0x000000020a00780c */ /* 0x040fe20003f05270 */
[----:B------:R-:W-:Y:S02]  /*5c00*/  @!UP0 UIADD3 UR18, UPT, UPT, UR26, 0x10, URZ ;  /* 0x000000101a128890 */ /* 0x000fe4000fffe0ff */
[----:B------:R-:W-:Y:S01]  /*5c10*/  @!UP0 UIADD3 UR16, UPT, UPT, UR4, 0x300, URZ ;  /* 0x0000030004108890 */ /* 0x000fe2000fffe0ff */
[----:B------:R-:W-:Y:S01]  /*5c20*/  SEL R10, R10, RZ, P0 ;  /* 0x000000ff0a0a7207 */ /* 0x000fe20000000000 */
[----:B------:R-:W-:Y:S02]  /*5c30*/  @!UP0 UIADD3 UR8, UPT, UPT, UR4, 0xb00, URZ ;  /* 0x00000b0004088890 */ /* 0x000fe4000fffe0ff */
[----:B------:R-:W-:Y:S01]  /*5c40*/  UIADD3 UR4, UPT, UPT, UR6, 0x1, URZ ;  /* 0x0000000106047890 */ /* 0x000fe2000fffe0ff */
[----:B------:R-:W-:Y:S01]  /*5c50*/  @!P1 R2UR UR6, R2 ;  /* 0x00000000020692ca */ /* 0x000fe200000e0000 */
[----:B------:R-:W-:Y:S02]  /*5c60*/  @!UP0 UIADD3 UR10, UPT, UPT, UR26, 0x30, URZ ;  /* 0x000000301a0a8890 */ /* 0x000fe4000fffe0ff */
[----:B------:R-:W-:Y:S04]  /*5c70*/  UISETP.NE.AND UP0, UPT, UR4, 0x3, UPT ;  /* 0x000000030400788c */ /* 0x000fe8000bf05270 */
[----:B------:R-:W-:Y:S01]  /*5c80*/  USEL UR25, UR4, URZ, UP0 ;  /* 0x000000ff04197287 */ /* 0x000fe20008000000 */
[----:B------:R-:W-:Y:S01]  /*5c90*/  @!P1 R2UR UR4, R0 ;  /* 0x00000000000492ca */ /* 0x000fe200000e0000 */
[----:B------:R-:W-:Y:S01]  /*5ca0*/  USEL UR21, URZ, 0x1, UP0 ;  /* 0x00000001ff157887 */ /* 0x000fe20008000000 */
[----:B------:R-:W-:Y:S01]  /*5cb0*/  SEL R0, RZ, 0x1, P0 ;  /* 0x00000001ff007807 */ /* 0x000fe20000000000 */
[----:B------:R-:W-:Y:S02]  /*5cc0*/  VOTEU.ALL UP0, P1 ;  /* 0x0000000000ff7886 */ /* 0x000fe40000800000 */
[----:B------:R-:W-:Y:S01]  /*5cd0*/  IMAD.U32 R4, RZ, RZ, UR6 ;  /* 0x00000006ff047e24 */ /* 0x000fe2000f8e00ff */
[----:B------:R-:W-:Y:S02]  /*5ce0*/  LOP3.LUT R9, R9, R0, RZ, 0x3c, !PT ;  /* 0x0000000009097212 */ /* 0x000fe400078e3cff */
[----:B------:R-:W-:Y:S02]  /*5cf0*/  LOP3.LUT R11, R11, UR21, RZ, 0x3c, !PT ;  /* 0x000000150b0b7c12 */ /* 0x000fe4000f8e3cff */
[----:B------:R-:W-:Y:S03]  /*5d00*/  @!P1 R2UR UR6, R4 ;  /* 0x00000000040692ca */ /* 0x000fe600000e0000 */
[----:B------:R-:W-:Y:S01]  /*5d10*/  IMAD.U32 R5, RZ, RZ, UR4 ;  /* 0x00000004ff057e24 */ /* 0x000fe2000f8e00ff */
[----:B---3--:R-:W-:Y:S04]  /*5d20*/  UPRMT UR4, UR41, 0x654, UR17 ;  /* 0x0000065429047896 */ /* 0x008fe80008000011 */
[----:B------:R-:W-:Y:S11]  /*5d30*/  @!P1 R2UR UR7, R5 ;  /* 0x00000000050792ca */ /* 0x000ff600000e0000 */
[----:B------:R-:W-:Y:S02]  /*5d40*/  @!UPT UIADD3 URZ, UPT, UPT, URZ, URZ, URZ ;  /* 0x000000fffffff290 */ /* 0x000fe4000fffe0ff */
[----:B------:R-:W-:Y:S01]  /*5d50*/  @!UP0 UTMALDG.3D [UR16], [UR6], desc[UR32] ;  /* 0x00002010060085b4 */ /* 0x000fe20008011000 */
[----:B------:R-:W-:Y:S05]  /*5d60*/  VOTEU.ALL UP0, P1 ;  /* 0x0000000000ff7886 */ /* 0x000fea0000800000 */
[----:B------:R2:W-:Y:S01]  /*5d70*/  @!UP0 UTMALDG.3D [UR8], [UR6], desc[UR32] ;  /* 0x00002008060085b4 */ /* 0x0005e20008011000 */
[----:B------:R3:W-:Y:S01]  /*5d80*/  @!P1 SYNCS.ARRIVE.TRANS64.RED.A0TR RZ, [UR5+0x110], R3 ;  /* 0x00011003ffff99a7 */ /* 0x0007e20008300405 */
[----:B------:R-:W-:Y:S01]  /*5d90*/  SYNCS.ARRIVE.TRANS64.RED.A1T0 RZ, [UR4], RZ ;  /* 0x000000ffffff79a7 */ /* 0x000fe20008100404 */
[----:B--2---:R-:W-:Y:S02]  /*5da0*/  UIADD3 UR33, UPT, UPT, UR13, UR28, URZ ;  /* 0x0000001c0d217290 */ /* 0x004fe4000fffe0ff */
[----:B------:R-:W-:Y:S01]  /*5db0*/  UIADD3 UR32, UPT, UPT, UR14, UR24, URZ ;  /* 0x000000180e207290 */ /* 0x000fe2000fffe0ff */
[----:B------:R-:W-:Y:S11]  /*5dc0*/  BRA.U UP2, `(.L_x_108) ;  /* 0xfffffff1028c7547 */ /* 0x000ff6000b83ffff */
[----:B------:R-:W-:Y:S01]  /*5dd0*/  UIADD3 UR29, UPT, UPT, UR29, 0x128, URZ ;  /* 0x000001281d1d7890 */ /* 0x000fe2000fffe0ff */
[----:B------:R-:W-:-:S03]  /*5de0*/  SHF.L.U32 R2, R11, 0x1f, RZ ;  /* 0x0000001f0b027819 */ /* 0x000fc600000006ff */
[----:B------:R-:W-:-:S09]  /*5df0*/  ULEA UR4, UR25, UR29, 0x3 ;  /* 0x0000001d19047291 */ /* 0x000fd2000f8e18ff */
[----:B------:R-:W2:Y:S02]  /*5e00*/  SYNCS.PHASECHK.TRANS64.TRYWAIT P0, [UR4], R2 ;  /* 0x00000002ff0075a7 */ /* 0x000ea40008001104 */
[----:B--2---:R-:W-:Y:S05]  /*5e10*/  @!P0 BRA `(.L_x_109) ;  /* 0x0000003400b08947 */ /* 0x004fea0003800000 */
.L_x_210:
[----:B------:R-:W-:-:S04]  /*5e20*/  UIADD3 UR4, UPT, UPT, UR25, 0x1, URZ ;  /* 0x0000000119047890 */ /* 0x000fc8000fffe0ff */
[----:B------:R-:W-:-:S04]  /*5e30*/  UISETP.NE.AND UP0, UPT, UR4, 0x3, UPT ;  /* 0x000000030400788c */ /* 0x000fc8000bf05270 */
[----:B------:R-:W-:Y:S02]  /*5e40*/  USEL UR6, URZ, 0x1, UP0 ;  /* 0x00000001ff067887 */ /* 0x000fe40008000000 */
[----:B------:R-:W-:-:S04]  /*5e50*/  USEL UR4, UR4, URZ, UP0 ;  /* 0x000000ff04047287 */ /* 0x000fc80008000000 */
[----:B------:R-:W-:Y:S01]  /*5e60*/  ULEA UR5, UR4, UR29, 0x3 ;  /* 0x0000001d04057291 */ /* 0x000fe2000f8e18ff */
[----:B------:R-:W-:-:S04]  /*5e70*/  LOP3.LUT R11, R11, UR6, RZ, 0x3c, !PT ;  /* 0x000000060b0b7c12 */ /* 0x000fc8000f8e3cff */
[----:B--2---:R-:W-:-:S04]  /*5e80*/  SHF.L.U32 R2, R11, 0x1f, RZ ;  /* 0x0000001f0b027819 */ /* 0x004fc800000006ff */
[----:B------:R-:W2:Y:S02]  /*5e90*/  SYNCS.PHASECHK.TRANS64.TRYWAIT P0, [UR5], R2 ;  /* 0x00000002ff0075a7 */ /* 0x000ea40008001105 */
[----:B--2---:R-:W-:Y:S05]  /*5ea0*/  @!P0 BRA `(.L_x_110) ;  /* 0x0000003400a48947 */ /* 0x004fea0003800000 */
.L_x_212:
[----:B------:R-:W-:-:S04]  /*5eb0*/  UIADD3 UR4, UPT, UPT, UR4, 0x1, URZ ;  /* 0x0000000104047890 */ /* 0x000fc8000fffe0ff */
[----:B------:R-:W-:-:S04]  /*5ec0*/  UISETP.NE.AND UP0, UPT, UR4, 0x3, UPT ;  /* 0x000000030400788c */ /* 0x000fc8000bf05270 */
[----:B------:R-:W-:Y:S02]  /*5ed0*/  USEL UR5, URZ, 0x1, UP0 ;  /* 0x00000001ff057887 */ /* 0x000fe40008000000 */
[----:B------:R-:W-:-:S04]  /*5ee0*/  USEL UR4, UR4, URZ, UP0 ;  /* 0x000000ff04047287 */ /* 0x000fc80008000000 */
[----:B------:R-:W-:Y:S01]  /*5ef0*/  ULEA UR4, UR4, UR29, 0x3 ;  /* 0x0000001d04047291 */ /* 0x000fe2000f8e18ff */
[----:B--2---:R-:W-:-:S04]  /*5f00*/  LOP3.LUT R2, R11, UR5, RZ, 0x3c, !PT ;  /* 0x000000050b027c12 */ /* 0x004fc8000f8e3cff */
[----:B------:R-:W-:Y:S01]  /*5f10*/  SHF.L.U32 R2, R2, 0x1f, RZ ;  /* 0x0000001f02027819 */ /* 0x000fe200000006ff */
[----:B------:R-:W-:-:S07]  /*5f20*/  IMAD.U32 R0, RZ, RZ, UR4 ;  /* 0x00000004ff007e24 */ /* 0x000fce000f8e00ff */
.L_x_111:
[----:B--2---:R2:W4:Y:S02]  /*5f30*/  SYNCS.PHASECHK.TRANS64.TRYWAIT P0, [R0+URZ], R2 ;  /* 0x00000002000075a7 */ /* 0x00452400080011ff */
[----:B----4-:R-:W-:Y:S05]  /*5f40*/  @!P0 NANOSLEEP.SYNCS 0x989680 ;  /* 0x009896800000895d */ /* 0x010fea0003900000 */
[----:B------:R-:W4:Y:S02]  /*5f50*/  @!P0 SYNCS.PHASECHK.TRANS64 P0, [R0+URZ], R2 ;  /* 0x00000002000085a7 */ /* 0x000f2400080010ff */
[----:B-1--4-:R-:W-:Y:S05]  /*5f60*/  @P0 EXIT ;  /* 0x000000000000094d */ /* 0x012fea0003800000 */
[----:B------:R-:W-:Y:S05]  /*5f70*/  BRA `(.L_x_111) ;  /* 0xfffffffc00ec7947 */ /* 0x000fea000383ffff */
.L_x_99:
[----:B------:R-:W-:-:S06]  /*5f80*/  UISETP.GE.AND UP0, UPT, UR20, 0x4, UPT ;  /* 0x000000041400788c */ /* 0x000fcc000bf06270 */
[----:B------:R-:W-:-:S13]  /*5f90*/  PLOP3.LUT P0, PT, PT, PT, UP0, 0x80, 0x8 ;  /* 0x000000000008781c */ /* 0x000fda0003f0f008 */
[----:B-1----:R-:W-:Y:S05]  /*5fa0*/  @!P0 EXIT ;  /* 0x000000000000894d */ /* 0x002fea0003800000 */
[----:B------:R-:W1:Y:S08]  /*5fb0*/  S2UR UR4, SR_CgaCtaId ;  /* 0x00000000000479c3 */ /* 0x000e700000008800 */
[----:B------:R-:W-:Y:S01]  /*5fc0*/  BAR.SYNC.DEFER_BLOCKING 0x6, 0xa0 ;  /* 0x0182800000007b1d */ /* 0x000fe20000010000 */
[----:B------:R-:W-:Y:S01]  /*5fd0*/  IMAD.SHL.U32 R3, R47, 0x200000, RZ ;  /* 0x002000002f037824 */ /* 0x000fe200078e00ff */
[----:B------:R-:W-:Y:S01]  /*5fe0*/  CS2R R56, SRZ ;  /* 0x0000000000387805 */ /* 0x000fe2000001ff00 */
[----:B------:R-:W-:-:S02]  /*5ff0*/  IMAD.SHL.U32 R45, R58, 0x10, RZ ;  /* 0x000000103a2d7824 */ /* 0x000fc400078e00ff */
[C---:B------:R-:W-:Y:S01]  /*6000*/  IMAD.U32 R23, R58.reuse, 0x10000, RZ ;  /* 0x000100003a177824 */ /* 0x040fe200078e00ff */
[----:B------:R-:W-:Y:S02]  /*6010*/  UMOV UR45, 0x400 ;  /* 0x00000400002d7882 */ /* 0x000fe40000000000 */
[----:B------:R-:W2:Y:S01]  /*6020*/  LDC.64 R42, c[0x0][0x8b0] ;  /* 0x00022c00ff2a7b82 */ /* 0x000ea20000000a00 */
[----:B------:R-:W-:Y:S01]  /*6030*/  IMAD.SHL.U32 R2, R58, 0x2, RZ ;  /* 0x000000023a027824 */ /* 0x000fe200078e00ff */
[----:B------:R-:W-:Y:S01]  /*6040*/  LOP3.LUT R3, R3, 0x200000, RZ, 0xc0, !PT ;  /* 0x0020000003037812 */ /* 0x000fe200078ec0ff */
[----:B------:R-:W-:Y:S01]  /*6050*/  IMAD.SHL.U32 R4, R47, 0x200, RZ ;  /* 0x000002002f047824 */ /* 0x000fe200078e00ff */
[C---:B------:R-:W-:Y:S01]  /*6060*/  LOP3.LUT R5, R45.reuse, 0x40, RZ, 0xc0, !PT ;  /* 0x000000402d057812 */ /* 0x040fe200078ec0ff */
[----:B------:R-:W-:Y:S01]  /*6070*/  IMAD.MOV.U32 R22, RZ, RZ, RZ ;  /* 0x000000ffff167224 */ /* 0x000fe200078e00ff */
[----:B------:R-:W-:Y:S01]  /*6080*/  LOP3.LUT R44, R45, 0x5b0, RZ, 0xc0, !PT ;  /* 0x000005b02d2c7812 */ /* 0x000fe200078ec0ff */
[----:B------:R-:W-:Y:S01]  /*6090*/  IMAD.MOV.U32 R55, RZ, RZ, RZ ;  /* 0x000000ffff377224 */ /* 0x000fe200078e00ff */
[----:B------:R-:W3:Y:S01]  /*60a0*/  LDC.64 R40, c[0x0][0x8a8] ;  /* 0x00022a00ff287b82 */ /* 0x000ee20000000a00 */
[----:B------:R-:W-:Y:S01]  /*60b0*/  LOP3.LUT R23, R3, 0x400000, R23, 0xf8, !PT ;  /* 0x0040000003177812 */ /* 0x000fe200078ef817 */
[----:B------:R-:W4:Y:S01]  /*60c0*/  LDCU UR62, c[0x0][0x370] ;  /* 0x00006e00ff3e77ac */ /* 0x000f220008000800 */
[----:B------:R-:W-:-:S02]  /*60d0*/  LOP3.LUT R2, R5, 0x8, R2, 0xf8, !PT ;  /* 0x0000000805027812 */ /* 0x000fc400078ef802 */
[----:B------:R-:W-:Y:S01]  /*60e0*/  LOP3.LUT R44, R44, 0x200, R4, 0xf8, !PT ;  /* 0x000002002c2c7812 */ /* 0x000fe200078ef804 */
[----:B------:R-:W2:Y:S01]  /*60f0*/  LDCU UR43, c[0x0][0xb0c] ;  /* 0x00016180ff2b77ac */ /* 0x000ea20008000800 */
[----:B------:R-:W-:Y:S02]  /*6100*/  LOP3.LUT P0, RZ, R45, 0x40, RZ, 0xc0, !PT ;  /* 0x000000402dff7812 */ /* 0x000fe4000780c0ff */
[----:B------:R-:W-:Y:S01]  /*6110*/  LOP3.LUT R44, R44, R2, RZ, 0xfc, !PT ;  /* 0x000000022c2c7212 */ /* 0x000fe200078efcff */
[----:B-1----:R-:W-:Y:S01]  /*6120*/  ULEA UR45, UR4, UR45, 0x18 ;  /* 0x0000002d042d7291 */ /* 0x002fe2000f8ec0ff */
[----:B------:R-:W-:Y:S01]  /*6130*/  P2R R2, PR, RZ, 0x1 ;  /* 0x00000001ff027803 */ /* 0x000fe20000000000 */
[----:B------:R-:W1:Y:S01]  /*6140*/  LDCU.64 UR4, c[0x0][0x890] ;  /* 0x00011200ff0477ac */ /* 0x000e620008000a00 */
[----:B------:R-:W-:Y:S01]  /*6150*/  LOP3.LUT R58, R58, 0x60, RZ, 0xc0, !PT ;  /* 0x000000603a3a7812 */ /* 0x000fe200078ec0ff */
[----:B------:R-:W2:Y:S05]  /*6160*/  LDCU UR39, c[0x0][0xb30] ;  /* 0x00016600ff2777ac */ /* 0x000eaa0008000800 */
[----:B------:R-:W4:Y:S01]  /*6170*/  LDS R0, [UR45+0x200] ;  /* 0x0002002dff007984 */ /* 0x000f220008000800 */
[----:B------:R-:W2:Y:S01]  /*6180*/  LDCU.64 UR60, c[0x0][0x888] ;  /* 0x00011100ff3c77ac */ /* 0x000ea20008000a00 */
[----:B------:R-:W2:Y:S01]  /*6190*/  LDCU.64 UR40, c[0x0][0xb28] ;  /* 0x00016500ff2877ac */ /* 0x000ea20008000a00 */
[----:B------:R-:W2:Y:S01]  /*61a0*/  LDCU.128 UR56, c[0x0][0xb10] ;  /* 0x00016200ff3877ac */ /* 0x000ea20008000c00 */
[----:B-1----:R-:W-:Y:S01]  /*61b0*/  IMAD.U32 R49, RZ, RZ, UR4 ;  /* 0x00000004ff317e24 */ /* 0x002fe2000f8e00ff */
[----:B------:R-:W-:Y:S01]  /*61c0*/  UIADD3 UR4, UPT, UPT, UR45, 0x300, URZ ;  /* 0x000003002d047890 */ /* 0x000fe2000fffe0ff */
[----:B------:R-:W-:Y:S01]  /*61d0*/  IMAD.U32 R48, RZ, RZ, UR5 ;  /* 0x00000005ff307e24 */ /* 0x000fe2000f8e00ff */
[----:B------:R-:W1:Y:S01]  /*61e0*/  LDCU UR55, c[0x0][0x374] ;  /* 0x00006e80ff3777ac */ /* 0x000e620008000800 */
[----:B------:R-:W-:Y:S01]  /*61f0*/  UMOV UR54, 0x1 ;  /* 0x0000000100367882 */ /* 0x000fe20000000000 */
[----:B------:R-:W-:Y:S01]  /*6200*/  UMOV UR47, URZ ;  /* 0x000000ff002f7c82 */ /* 0x000fe20008000000 */
[----:B------:R-:W-:Y:S01]  /*6210*/  UMOV UR53, URZ ;  /* 0x000000ff00357c82 */ /* 0x000fe20008000000 */
[----:B------:R-:W-:Y:S01]  /*6220*/  UMOV UR52, URZ ;  /* 0x000000ff00347c82 */ /* 0x000fe20008000000 */
[----:B----4-:R-:W-:-:S02]  /*6230*/  IMAD.IADD R23, R0, 0x1, R23 ;  /* 0x0000000100177824 */ /* 0x010fc400078e0217 */
[----:B-123--:R-:W-:-:S07]  /*6240*/  IMAD.U32 R0, RZ, RZ, UR4 ;  /* 0x00000004ff007e24 */ /* 0x00efce000f8e00ff */
.L_x_142:
[C---:B------:R-:W-:Y:S02]  /*6250*/  LEA R3, R55.reuse, UR45, 0x3 ;  /* 0x0000002d37037c11 */ /* 0x040fe4000f8e18ff */
[----:B------:R-:W-:Y:S02]  /*6260*/  SHF.L.U32 R0, R56, 0x1f, RZ ;  /* 0x0000001f38007819 */ /* 0x000fe400000006ff */
[----:B------:R-:W-:Y:S02]  /*6270*/  LEA R4, R55, UR45, 0x4 ;  /* 0x0000002d37047c11 */ /* 0x000fe4000f8e20ff */
[----:B------:R-:W1:Y:S02]  /*6280*/  SYNCS.PHASECHK.TRANS64.TRYWAIT P0, [R3+URZ+0x150], R0 ;  /* 0x00015000030075a7 */ /* 0x000e6400080011ff */
[----:B-1----:R-:W-:Y:S05]  /*6290*/  @!P0 BRA `(.L_x_112) ;  /* 0x0000003000c08947 */ /* 0x002fea0003800000 */
.L_x_213:
[----:B------:R-:W2:Y:S01]  /*62a0*/  LDS.128 R4, [R4+0x1e0] ;  /* 0x0001e00004047984 */ /* 0x000ea20000000c00 */
[----:B------:R-:W-:Y:S01]  /*62b0*/  UISETP.GE.AND UP0, UPT, UR42, 0x1, UPT ;  /* 0x000000012a00788c */ /* 0x000fe2000bf06270 */
[----:B------:R-:W-:Y:S01]  /*62c0*/  @!PT LDS RZ, [RZ] ;  /* 0x00000000fffff984 */ /* 0x000fe20000000800 */
[----:B------:R-:W-:Y:S01]  /*62d0*/  @!PT LDS RZ, [RZ] ;  /* 0x00000000fffff984 */ /* 0x000fe20000000800 */
[----:B------:R-:W-:Y:S01]  /*62e0*/  @!PT LDS RZ, [RZ] ;  /* 0x00000000fffff984 */ /* 0x000fe20000000800 */
[----:B------:R-:W-:Y:S01]  /*62f0*/  @!PT LDS RZ, [RZ] ;  /* 0x00000000fffff984 */ /* 0x000fe20000000800 */
[----:B------:R3:W-:Y:S06]  /*6300*/  MEMBAR.ALL.CTA ;  /* 0x0000000000007992 */ /* 0x0007ec0000008000 */
[----:B---3--:R-:W3:Y:S01]  /*6310*/  FENCE.VIEW.ASYNC.S ;  /* 0x00000000000073c6 */ /* 0x008ee20000000000 */
[----:B--2---:R-:W-:Y:S11]  /*6320*/  LOP3.LUT P0, RZ, R6, 0x1, RZ, 0xc0, !PT ;  /* 0x0000000106ff7812 */ /* 0x004ff6000780c0ff */
[----:B------:R-:W-:Y:S02]  /*6330*/  @!UPT UIADD3 URZ, UPT, UPT, URZ, URZ, URZ ;  /* 0x000000fffffff290 */ /* 0x000fe4000fffe0ff */
[----:B---3--:R-:W-:Y:S01]  /*6340*/  VOTEU.ANY UP1, P0 ;  /* 0x0000000000ff7886 */ /* 0x008fe20000020100 */
[----:B------:R-:W-:Y:S01]  /*6350*/  PLOP3.LUT P0, PT, PT, PT, UP1, 0x80, 0x8 ;  /* 0x000000000008781c */ /* 0x000fe20003f0f018 */
[----:B------:R-:W-:Y:S06]  /*6360*/  UP2UR UR4, UPR, URZ, 0x2 ;  /* 0x00000002ff047883 */ /* 0x000fec0008000000 */
[----:B------:R-:W-:Y:S06]  /*6370*/  IMAD.U32 R59, RZ, RZ, UR4 ;  /* 0x00000004ff3b7e24 */ /* 0x000fec000f8e00ff */
[----:B-1----:R-:W-:Y:S02]  /*6380*/  @P0 SHF.R.U32.HI R0, RZ, 0x10, R5 ;  /* 0x00000010ff000819 */ /* 0x002fe40000011605 */
        /* <DEDUP_REMOVED lines=12> */
[----:B------:R-:W2:Y:S01]  /*6450*/  LDCU UR12, c[0x0][0xb20] ;  /* 0x00016400ff0c77ac */ /* 0x000ea20008000800 */
[----:B------:R-:W-:Y:S02]  /*6460*/  UIMAD.WIDE.U32 UR4, UR55, UR59, URZ ;  /* 0x0000003b370472a5 */ /* 0x000fe4000f8e00ff */
[----:B------:R-:W-:Y:S02]  /*6470*/  UIMAD.WIDE.U32 UR6, UR62, UR56, URZ ;  /* 0x000000383e0672a5 */ /* 0x000fe4000f8e00ff */
[----:B------:R-:W-:Y:S02]  /*6480*/  UISETP.NE.AND UP0, UPT, UR58, 0x1, UPT ;  /* 0x000000013a00788c */ /* 0x000fe4000bf05270 */
[----:B------:R-:W-:Y:S02]  /*6490*/  UIMAD.WIDE.U32 UR8, UR37, UR59, URZ ;  /* 0x0000003b250872a5 */ /* 0x000fe4000f8e00ff */
[----:B------:R-:W-:Y:S02]  /*64a0*/  UIMAD.WIDE.U32 UR10, UR38, UR56, URZ ;  /* 0x00000038260a72a5 */ /* 0x000fe4000f8e00ff */
[----:B------:R-:W-:Y:S02]  /*64b0*/  UISETP.NE.AND UP1, UPT, UR43, 0x1, UPT ;  /* 0x000000012b00788c */ /* 0x000fe4000bf25270 */
[----:B------:R-:W-:Y:S01]  /*64c0*/  UISETP.NE.AND UP2, UPT, UR42, 0x1, UPT ;  /* 0x000000012a00788c */ /* 0x000fe2000bf45270 */
[----:B------:R-:W-:Y:S02]  /*64d0*/  UMOV UR4, UR5 ;  /* 0x0000000500047c82 */ /* 0x000fe40008000000 */
[----:B--2---:R-:W-:Y:S03]  /*64e0*/  USHF.R.U32.HI UR5, URZ, UR12, UR4 ;  /* 0x0000000cff057299 */ /* 0x004fe60008011604 */
[----:B------:R-:W-:Y:S02]  /*64f0*/  UMOV UR4, UR7 ;  /* 0x0000000700047c82 */ /* 0x000fe40008000000 */
[----:B------:R-:W-:Y:S02]  /*6500*/  USHF.R.U32.HI UR7, URZ, UR57, UR4 ;  /* 0x00000039ff077299 */ /* 0x000fe40008011604 */
[----:B------:R-:W-:Y:S02]  /*6510*/  USEL UR4, UR55, UR5, !UP0 ;  /* 0x0000000537047287 */ /* 0x000fe4000c000000 */
[----:B------:R-:W-:Y:S01]  /*6520*/  USEL UR7, UR62, UR7, !UP1 ;  /* 0x000000073e077287 */ /* 0x000fe2000c800000 */
[----:B------:R-:W-:Y:S01]  /*6530*/  UMOV UR5, UR9 ;  /* 0x0000000900057c82 */ /* 0x000fe20008000000 */
[----:B------:R-:W-:Y:S02]  /*6540*/  UIMAD.WIDE.U32 UR8, UR4, UR40, URZ ;  /* 0x00000028040872a5 */ /* 0x000fe4000f8e00ff */
[----:B------:R-:W-:Y:S03]  /*6550*/  USHF.R.U32.HI UR6, URZ, UR12, UR5 ;  /* 0x0000000cff067299 */ /* 0x000fe60008011605 */
[----:B------:R-:W-:Y:S01]  /*6560*/  UMOV UR5, UR11 ;  /* 0x0000000b00057c82 */ /* 0x000fe20008000000 */
[----:B------:R-:W-:Y:S02]  /*6570*/  UIMAD.WIDE.U32 UR10, UR7, UR40, URZ ;  /* 0x00000028070a72a5 */ /* 0x000fe4000f8e00ff */
[----:B------:R-:W-:Y:S02]  /*6580*/  USHF.R.U32.HI UR12, URZ, UR57, UR5 ;  /* 0x00000039ff0c7299 */ /* 0x000fe40008011605 */
[----:B------:R-:W-:Y:S01]  /*6590*/  USEL UR6, UR37, UR6, !UP0 ;  /* 0x0000000625067287 */ /* 0x000fe2000c000000 */
[----:B------:R-:W-:Y:S02]  /*65a0*/  UMOV UR5, UR9 ;  /* 0x0000000900057c82 */ /* 0x000fe40008000000 */
[----:B------:R-:W-:Y:S01]  /*65b0*/  UMOV UR10, UR11 ;  /* 0x0000000b000a7c82 */ /* 0x000fe20008000000 */
[----:B------:R-:W-:Y:S02]  /*65c0*/  @UP2 USHF.R.U32.HI UR4, URZ, UR41, UR5 ;  /* 0x00000029ff042299 */ /* 0x000fe40008011605 */
[----:B------:R-:W-:Y:S02]  /*65d0*/  @UP2 USHF.R.U32.HI UR7, URZ, UR41, UR10 ;  /* 0x00000029ff072299 */ /* 0x000fe4000801160a */
[----:B------:R-:W-:Y:S02]  /*65e0*/  UIMAD UR4, UR42, UR4, URZ ;  /* 0x000000042a0472a4 */ /* 0x000fe4000f8e02ff */
[----:B------:R-:W-:Y:S02]  /*65f0*/  UIMAD.WIDE.U32 UR10, UR6, UR40, URZ ;  /* 0x00000028060a72a5 */ /* 0x000fe4000f8e00ff */
[----:B------:R-:W-:Y:S02]  /*6600*/  USEL UR5, UR38, UR12, !UP1 ;  /* 0x0000000c26057287 */ /* 0x000fe4000c800000 */
[----:B------:R-:W-:Y:S02]  /*6610*/  UIMAD UR8, UR42, UR7, URZ ;  /* 0x000000072a0872a4 */ /* 0x000fe4000f8e02ff */
[----:B------:R-:W-:Y:S03]  /*6620*/  UISETP.GE.AND UP0, UPT, UR6, UR4, UPT ;  /* 0x000000040600728c */ /* 0x000fe6000bf06270 */
[----:B------:R-:W-:Y:S01]  /*6630*/  UMOV UR4, UR11 ;  /* 0x0000000b00047c82 */ /* 0x000fe20008000000 */
[----:B------:R-:W-:Y:S02]  /*6640*/  UISETP.GE.OR UP0, UPT, UR5, UR8, UP0 ;  /* 0x000000080500728c */ /* 0x000fe40008706670 */
[----:B------:R-:W-:Y:S02]  /*6650*/  USHF.R.U32.HI UR4, URZ, UR41, UR4 ;  /* 0x00000029ff047299 */ /* 0x000fe40008011604 */
[----:B------:R-:W-:Y:S02]  /*6660*/  UIMAD.WIDE.U32 UR8, UR5, UR40, URZ ;  /* 0x00000028050872a5 */ /* 0x000fe4000f8e00ff */
[----:B------:R-:W-:Y:S02]  /*6670*/  USEL UR11, UR6, UR4, !UP2 ;  /* 0x00000004060b7287 */ /* 0x000fe4000d000000 */
[----:B------:R-:W-:Y:S02]  /*6680*/  UIADD3 UR8, UPT, UPT, -UR5, URZ, URZ ;  /* 0x000000ff05087290 */ /* 0x000fe4000fffe1ff */
[----:B------:R-:W-:Y:S01]  /*6690*/  UIADD3 UR10, UPT, UPT, -UR11, URZ, URZ ;  /* 0x000000ff0b0a7290 */ /* 0x000fe2000fffe1ff */
[----:B------:R-:W-:Y:S01]  /*66a0*/  @!UP0 UMOV UR4, UR9 ;  /* 0x0000000900048c82 */ /* 0x000fe20008000000 */
[----:B------:R-:W-:Y:S02]  /*66b0*/  UIADD3 UR9, UPT, UPT, -UR6, URZ, URZ ;  /* 0x000000ff06097290 */ /* 0x000fe4000fffe1ff */
[----:B------:R-:W-:Y:S02]  /*66c0*/  @!UP0 USHF.R.U32.HI UR4, URZ, UR41, UR4 ;  /* 0x00000029ff048299 */ /* 0x000fe40008011604 */
[----:B------:R-:W-:Y:S02]  /*66d0*/  UIMAD UR10, UR42, UR10, UR6 ;  /* 0x0000000a2a0a72a4 */ /* 0x000fe4000f8e0206 */
[----:B------:R-:W-:Y:S04]  /*66e0*/  @!UP0 USEL UR4, UR5, UR4, !UP2 ;  /* 0x0000000405048287 */ /* 0x000fe8000d000000 */
[----:B------:R-:W-:Y:S02]  /*66f0*/  @!UP0 UIMAD UR10, UR7, UR10, UR4 ;  /* 0x0000000a070a82a4 */ /* 0x000fe4000f8e0204 */
[----:B------:R-:W-:Y:S02]  /*6700*/  @!UP0 UIADD3 UR11, UPT, UPT, UR11, -UR4, URZ ;  /* 0x800000040b0b8290 */ /* 0x000fe4000fffe0ff */
[----:B------:R-:W-:Y:S02]  /*6710*/  UIMAD UR7, UR43, UR8, UR38 ;  /* 0x000000082b0772a4 */ /* 0x000fe4000f8e0226 */
[----:B------:R-:W-:Y:S02]  /*6720*/  @!UP0 UIMAD UR6, UR11, UR42, UR5 ;  /* 0x0000002a0b0682a4 */ /* 0x000fe4000f8e0205 */
[----:B------:R-:W-:Y:S01]  /*6730*/  UIMAD UR4, UR58, UR9, UR37 ;  /* 0x000000093a0472a4 */ /* 0x000fe2000f8e0225 */
[----:B------:R-:W-:Y:S02]  /*6740*/  @!UP0 UMOV UR5, UR10 ;  /* 0x0000000a00058c82 */ /* 0x000fe40008000000 */
[----:B------:R-:W-:Y:S02]  /*6750*/  UIMAD UR38, UR5, UR43, UR7 ;  /* 0x0000002b052672a4 */ /* 0x000fe4000f8e0207 */
[----:B------:R-:W-:Y:S11]  /*6760*/  UIMAD UR37, UR6, UR58, UR4 ;  /* 0x0000003a062572a4 */ /* 0x000ff6000f8e0204 */
[----:B------:R-:W-:Y:S01]  /*6770*/  @!UPT UIADD3 URZ, UPT, UPT, URZ, URZ, URZ ;  /* 0x000000fffffff290 */ /* 0x000fe2000fffe0ff */
.L_x_113:
[----:B------:R-:W-:Y:S01]  /*6780*/  UISETP.NE.AND UP0, UPT, UR39, 0x1, UPT ;  /* 0x000000012700788c */ /* 0x000fe2000bf05270 */
[----:B------:R-:W-:Y:S01]  /*6790*/  IADD3 R55, PT, PT, R55, 0x1, RZ ;  /* 0x0000000137377810 */ /* 0x000fe20007ffe0ff */
[----:B------:R-:W-:Y:S02]  /*67a0*/  UIADD3 UR11, UPT, UPT, UR45, 0x300, URZ ;  /* 0x000003002d0b7890 */ /* 0x000fe4000fffe0ff */
[----:B------:R-:W-:Y:S02]  /*67b0*/  USHF.L.U32 UR50, UR32, 0x6, URZ ;  /* 0x0000000620327899 */ /* 0x000fe400080006ff */
[----:B------:R-:W-:Y:S05]  /*67c0*/  USHF.L.U32 UR49, UR33, 0x6, URZ ;  /* 0x0000000621317899 */ /* 0x000fea00080006ff */
[----:B------:R-:W2:Y:S01]  /*67d0*/  @!UP0 LDCU.128 UR12, c[0x0][0xb10] ;  /* 0x00016200ff0c87ac */ /* 0x000ea20008000c00 */
[----:B------:R-:W3:Y:S01]  /*67e0*/  @!UP0 LDCU UR5, c[0x0][0xb0c] ;  /* 0x00016180ff0587ac */ /* 0x000ee20008000800 */
[----:B------:R-:W4:Y:S01]  /*67f0*/  @!UP0 LDCU UR10, c[0x0][0xb20] ;  /* 0x00016400ff0a87ac */ /* 0x000f220008000800 */
[----:B--2---:R-:W-:Y:S02]  /*6800*/  UIMAD.WIDE.U32 UR8, UR38, UR12, URZ ;  /* 0x0000000c260872a5 */ /* 0x004fe4000f8e00ff */
[----:B------:R-:W-:Y:S02]  /*6810*/  UIMAD.WIDE.U32 UR6, UR37, UR15, URZ ;  /* 0x0000000f250672a5 */ /* 0x000fe4000f8e00ff */
[----:B------:R-:W-:Y:S03]  /*6820*/  @!UP0 UISETP.NE.AND UP1, UPT, UR14, 0x1, UPT ;  /* 0x000000010e00888c */ /* 0x000fe6000bf25270 */
[----:B------:R-:W-:Y:S01]  /*6830*/  @!UP0 UMOV UR4, UR9 ;  /* 0x0000000900048c82 */ /* 0x000fe20008000000 */
[----:B---3--:R-:W-:Y:S02]  /*6840*/  @!UP0 UISETP.NE.AND UP2, UPT, UR5, 0x1, UPT ;  /* 0x000000010500888c */ /* 0x008fe4000bf45270 */
[----:B------:R-:W-:Y:S01]  /*6850*/  @!UP0 USHF.R.U32.HI UR4, URZ, UR13, UR4 ;  /* 0x0000000dff048299 */ /* 0x000fe20008011604 */
[----:B------:R-:W-:Y:S02]  /*6860*/  @!UP0 UMOV UR6, UR7 ;  /* 0x0000000700068c82 */ /* 0x000fe40008000000 */
[----:B----4-:R-:W-:Y:S02]  /*6870*/  @!UP0 USHF.R.U32.HI UR6, URZ, UR10, UR6 ;  /* 0x0000000aff068299 */ /* 0x010fe40008011606 */
[----:B------:R-:W-:Y:S02]  /*6880*/  @!UP0 USEL UR7, UR38, UR4, !UP2 ;  /* 0x0000000426078287 */ /* 0x000fe4000d000000 */
[----:B------:R-:W-:Y:S04]  /*6890*/  @!UP0 USEL UR6, UR37, UR6, !UP1 ;  /* 0x0000000625068287 */ /* 0x000fe8000c800000 */
[----:B------:R-:W-:Y:S02]  /*68a0*/  @!UP0 UIADD3 UR4, UPT, UPT, -UR7, UR6, URZ ;  /* 0x0000000607048290 */ /* 0x000fe4000fffe1ff */
[----:B------:R-:W-:Y:S02]  /*68b0*/  @!UP0 UIADD3 UR6, UPT, UPT, UR7, -UR6, URZ ;  /* 0x8000000607068290 */ /* 0x000fe4000fffe0ff */
[----:B------:R-:W-:Y:S02]  /*68c0*/  @!UP0 UIMAD UR38, UR4, UR5, UR38 ;  /* 0x00000005042682a4 */ /* 0x000fe4000f8e0226 */
[----:B------:R-:W-:Y:S02]  /*68d0*/  @!UP0 UIMAD UR37, UR6, UR14, UR37 ;  /* 0x0000000e062582a4 */ /* 0x000fe4000f8e0225 */
[----:B------:R-:W-:Y:S09]  /*68e0*/  ULOP3.LUT UP0, URZ, UR11, 0x90, URZ, 0xc0, !UPT ;  /* 0x000000900bff7892 */ /* 0x000ff2000f80c0ff */
[----:B------:R-:W-:Y:S05]  /*68f0*/  BRA.U !UP0, `(.L_x_114) ;  /* 0x00000001087c7547 */ /* 0x000fea000b800000 */
[----:B------:R-:W2:Y:S01]  /*6900*/  LDCU.64 UR8, c[0x4][0x80] ;  /* 0x01001000ff0877ac */ /* 0x000ea20008000a00 */
[----:B------:R-:W-:Y:S01]  /*6910*/  MOV R2, 0x0 ;  /* 0x0000000000027802 */ /* 0x000fe20000000f00 */
[----:B------:R-:W-:Y:S02]  /*6920*/  HFMA2 R12, -RZ, RZ, 0, 5.9604644775390625e-08 ;  /* 0x00000001ff0c7431 */ /* 0x000fe400000001ff */
[----:B------:R-:W-:Y:S01]  /*6930*/  IMAD.MOV.U32 R8, RZ, RZ, 0x70 ;  /* 0x00000070ff087424 */ /* 0x000fe200078e00ff */
[----:B------:R3:W4:Y:S01]  /*6940*/  LDC.64 R14, c[0x4][R2] ;  /* 0x01000000020e7b82 */ /* 0x0007220000000a00 */
[----:B------:R-:W1:Y:S01]  /*6950*/  LDCU.64 UR6, c[0x4][0x88] ;  /* 0x01001100ff0677ac */ /* 0x000e620008000a00 */
[----:B------:R-:W-:Y:S01]  /*6960*/  IMAD.MOV.U32 R13, RZ, RZ, RZ ;  /* 0x000000ffff0d7224 */ /* 0x000fe200078e00ff */
[----:B------:R-:W1:Y:S01]  /*6970*/  LDCU.64 UR4, c[0x4][0x8] ;  /* 0x01000100ff0477ac */ /* 0x000e620008000a00 */
[----:B--2---:R-:W-:Y:S01]  /*6980*/  MOV R5, UR9 ;  /* 0x0000000900057c02 */ /* 0x004fe20008000f00 */
[----:B------:R-:W-:Y:S01]  /*6990*/  IMAD.U32 R4, RZ, RZ, UR8 ;  /* 0x00000008ff047e24 */ /* 0x000fe2000f8e00ff */
[----:B-1----:R-:W-:Y:S01]  /*69a0*/  MOV R7, UR7 ;  /* 0x0000000700077c02 */ /* 0x002fe20008000f00 */
[----:B------:R-:W-:Y:S01]  /*69b0*/  IMAD.U32 R6, RZ, RZ, UR6 ;  /* 0x00000006ff067e24 */ /* 0x000fe2000f8e00ff */
[----:B------:R-:W-:Y:S01]  /*69c0*/  MOV R11, UR5 ;  /* 0x00000005000b7c02 */ /* 0x000fe20008000f00 */
[----:B------:R-:W-:Y:S02]  /*69d0*/  IMAD.U32 R10, RZ, RZ, UR4 ;  /* 0x00000004ff0a7e24 */ /* 0x000fe4000f8e00ff */
[----:B------:R-:W-:Y:S07]  /*69e0*/  LEPC R20, `(.L_x_115) ;  /* 0x000000001014794e */ /* 0x000fee0000000000 */
[----:B---345:R-:W-:Y:S05]  /*69f0*/  CALL.ABS.NOINC R14 ;  /* 0x000000000e007343 */ /* 0x038fea0003c00000 */
.L_x_115:
[----:B------:R-:W1:Y:S01]  /*6a00*/  LDCU.64 UR8, c[0x4][0x80] ;  /* 0x01001000ff0877ac */ /* 0x000e620008000a00 */
[----:B------:R-:W2:Y:S01]  /*6a10*/  LDC.64 R2, c[0x4][R2] ;  /* 0x0100000002027b82 */ /* 0x000ea20000000a00 */
[----:B------:R-:W-:Y:S02]  /*6a20*/  HFMA2 R12, -RZ, RZ, 0, 5.9604644775390625e-08 ;  /* 0x00000001ff0c7431 */ /* 0x000fe400000001ff */
[----:B------:R-:W-:Y:S02]  /*6a30*/  IMAD.MOV.U32 R8, RZ, RZ, 0x70 ;  /* 0x00000070ff087424 */ /* 0x000fe400078e00ff */
[----:B------:R-:W-:Y:S01]  /*6a40*/  IMAD.MOV.U32 R13, RZ, RZ, RZ ;  /* 0x000000ffff0d7224 */ /* 0x000fe200078e00ff */
[----:B------:R-:W3:Y:S01]  /*6a50*/  LDCU.64 UR6, c[0x4][0x88] ;  /* 0x01001100ff0677ac */ /* 0x000ee20008000a00 */
[----:B------:R-:W4:Y:S01]  /*6a60*/  LDCU.64 UR4, c[0x4][0x8] ;  /* 0x01000100ff0477ac */ /* 0x000f220008000a00 */
[----:B-1----:R-:W-:Y:S02]  /*6a70*/  MOV R4, UR8 ;  /* 0x0000000800047c02 */ /* 0x002fe40008000f00 */
[----:B------:R-:W-:Y:S02]  /*6a80*/  MOV R5, UR9 ;  /* 0x0000000900057c02 */ /* 0x000fe40008000f00 */
[----:B---3--:R-:W-:Y:S01]  /*6a90*/  MOV R7, UR7 ;  /* 0x0000000700077c02 */ /* 0x008fe20008000f00 */
[----:B------:R-:W-:Y:S01]  /*6aa0*/  IMAD.U32 R6, RZ, RZ, UR6 ;  /* 0x00000006ff067e24 */ /* 0x000fe2000f8e00ff */
[----:B----4-:R-:W-:Y:S01]  /*6ab0*/  MOV R11, UR5 ;  /* 0x00000005000b7c02 */ /* 0x010fe20008000f00 */
[----:B------:R-:W-:Y:S02]  /*6ac0*/  IMAD.U32 R10, RZ, RZ, UR4 ;  /* 0x00000004ff0a7e24 */ /* 0x000fe4000f8e00ff */
[----:B------:R-:W-:Y:S07]  /*6ad0*/  LEPC R20, `(.L_x_114) ;  /* 0x000000001014794e */ /* 0x000fee0000000000 */
[----:B--2---:R-:W-:Y:S05]  /*6ae0*/  CALL.ABS.NOINC R2 ;  /* 0x0000000002007343 */ /* 0x004fea0003c00000 */
.L_x_114:
[----:B------:R-:W-:Y:S02]  /*6af0*/  R2UR UR6, R52 ;  /* 0x00000000340672ca */ /* 0x000fe400000e0000 */
[----:B------:R-:W-:Y:S02]  /*6b00*/  R2UR UR5, R49 ;  /* 0x00000000310572ca */ /* 0x000fe400000e0000 */
[----:B------:R-:W-:Y:S02]  /*6b10*/  R2UR UR4, R48 ;  /* 0x00000000300472ca */ /* 0x000fe400000e0000 */
[----:B------:R-:W-:Y:S02]  /*6b20*/  ISETP.NE.U32.AND P4, PT, R42, RZ, PT ;  /* 0x000000ff2a00720c */ /* 0x000fe40003f85070 */
[----:B------:R-:W-:Y:S02]  /*6b30*/  ISETP.NE.U32.AND P2, PT, RZ, UR60, PT ;  /* 0x0000003cff007c0c */ /* 0x000fe4000bf45070 */
[----:B------:R-:W-:Y:S02]  /*6b40*/  ISETP.NE.AND.EX P4, PT, R43, RZ, PT, P4 ;  /* 0x000000ff2b00720c */ /* 0x000fe40003f85340 */
[----:B------:R-:W-:Y:S01]  /*6b50*/  ISETP.NE.AND.EX P2, PT, RZ, UR61, PT, P2 ;  /* 0x0000003dff007c0c */ /* 0x000fe2000bf45320 */
[----:B------:R-:W-:Y:S02]  /*6b60*/  UISETP.NE.AND UP2, UPT, UR6, URZ, UPT ;  /* 0x000000ff0600728c */ /* 0x000fe4000bf45270 */
[----:B------:R-:W-:Y:S04]  /*6b70*/  UISETP.NE.U32.AND UP0, UPT, UR5, URZ, UPT ;  /* 0x000000ff0500728c */ /* 0x000fe8000bf05070 */
[----:B------:R-:W-:Y:S01]  /*6b80*/  UISETP.NE.AND.EX UP1, UPT, UR4, URZ, UPT, UP0 ;  /* 0x000000ff0400728c */ /* 0x000fe2000bf25300 */
[----:B------:R-:W-:Y:S01]  /*6b90*/  PLOP3.LUT P1, PT, PT, PT, UP2, 0x80, 0x8 ;  /* 0x000000000008781c */ /* 0x000fe20003f2f028 */
[----:B------:R-:W-:Y:S03]  /*6ba0*/  UPLOP3.LUT UP0, UPT, UPT, UPT, UPT, 0x40, 0x4 ;  /* 0x000000000004789c */ /* 0x000fe60003f0e870 */
[----:B------:R-:W-:Y:S06]  /*6bb0*/  @UP2 UPLOP3.LUT UP0, UPT, UPT, UPT, UP1, 0x80, 0x8 ;  /* 0x000000000008289c */ /* 0x000fec0003f0f010 */
[----:B------:R-:W-:Y:S01]  /*6bc0*/  PLOP3.LUT P0, PT, PT, PT, UP0, 0x80, 0x8 ;  /* 0x000000000008781c */ /* 0x000fe20003f0f008 */
[----:B------:R-:W-:Y:S01]  /*6bd0*/  @!UPT UIADD3 URZ, UPT, UPT, URZ, URZ, URZ ;  /* 0x000000fffffff290 */ /* 0x000fe2000fffe0ff */
[----:B------:R-:W-:Y:S11]  /*6be0*/  BRA.U !UP1, `(.L_x_116) ;  /* 0x0000000109407547 */ /* 0x000ff6000b800000 */
[----:B------:R-:W-:Y:S01]  /*6bf0*/  UISETP.NE.U32.AND UP0, UPT, UR60, URZ, UPT ;  /* 0x000000ff3c00728c */ /* 0x000fe2000bf05070 */
[----:B------:R-:W-:Y:S01]  /*6c00*/  R2UR UR6, R49 ;  /* 0x00000000310672ca */ /* 0x000fe200000e0000 */
[----:B------:R-:W2:Y:S01]  /*6c10*/  LDCU.64 UR8, c[0x0][0x358] ;  /* 0x00006b00ff0877ac */ /* 0x000ea20008000a00 */
[----:B------:R-:W-:Y:S02]  /*6c20*/  HFMA2 R46, -RZ, RZ, 0, 5.9604644775390625e-08 ;  /* 0x00000001ff2e7431 */ /* 0x000fe400000001ff */
[----:B-1----:R-:W-:Y:S01]  /*6c30*/  IMAD.MOV.U32 R0, RZ, RZ, 0x1 ;  /* 0x00000001ff007424 */ /* 0x002fe200078e00ff */
[----:B------:R-:W-:Y:S06]  /*6c40*/  UISETP.NE.AND.EX UP0, UPT, UR61, URZ, UPT, UP0 ;  /* 0x000000ff3d00728c */ /* 0x000fec000bf05300 */
[----:B------:R-:W-:Y:S05]  /*6c50*/  PLOP3.LUT P3, PT, PT, PT, UP0, 0x80, 0x8 ;  /* 0x000000000008781c */ /* 0x000fea0003f6f008 */
[----:B------:R-:W1:Y:S01]  /*6c60*/  @UP0 LDCU.64 UR4, c[0x0][0x888] ;  /* 0x00011100ff0407ac */ /* 0x000e620008000a00 */
[----:B------:R-:W-:Y:S07]  /*6c70*/  @UP0 UIMAD UR6, UR36, UR6, URZ ;  /* 0x00000006240602a4 */ /* 0x000fee000f8e02ff */
[----:B------:R-:W-:Y:S01]  /*6c80*/  @!P3 PRMT R46, R0, 0x7610, R46 ;  /* 0x00007610002eb816 */ /* 0x000fe2000000002e */
[----:B-1----:R-:W-:Y:S06]  /*6c90*/  @UP0 UIMAD.WIDE UR4, UR6, 0x4, UR4 ;  /* 0x00000004060408a5 */ /* 0x002fec000f8e0204 */
[----:B-----5:R-:W-:Y:S02]  /*6ca0*/  IMAD.U32 R26, RZ, RZ, UR4 ;  /* 0x00000004ff1a7e24 */ /* 0x020fe4000f8e00ff */
[----:B------:R-:W-:Y:S03]  /*6cb0*/  IMAD.U32 R27, RZ, RZ, UR5 ;  /* 0x00000005ff1b7e24 */ /* 0x000fe6000f8e00ff */
[----:B------:R-:W1:Y:S02]  /*6cc0*/  @!UP0 LDCU UR4, c[0x0][0x880] ;  /* 0x00011000ff0487ac */ /* 0x000e640008000800 */
[----:B--2---:R2:W5:Y:S02]  /*6cd0*/  @P3 LDG.E R26, desc[UR8][R26.64] ;  /* 0x000000081a1a3981 */ /* 0x004564000c1e1900 */
[----:B-12---:R-:W-:Y:S02]  /*6ce0*/  @!P3 MOV R26, UR4 ;  /* 0x00000004001abc02 */ /* 0x006fe40008000f00 */
.L_x_116:
[----:B------:R-:W-:Y:S05]  /*6cf0*/  @!P4 BRA `(.L_x_117) ;  /* 0x000000000024c947 */ /* 0x000fea0003800000 */
[----:B------:R-:W-:Y:S01]  /*6d00*/  ISETP.NE.U32.AND P3, PT, R40, RZ, PT ;  /* 0x000000ff2800720c */ /* 0x000fe20003f65070 */
[----:B------:R-:W2:Y:S03]  /*6d10*/  LDCU.64 UR4, c[0x0][0x358] ;  /* 0x00006b00ff0477ac */ /* 0x000ea60008000a00 */
[----:B------:R-:W-:Y:S11]  /*6d20*/  ISETP.NE.AND.EX P3, PT, R41, RZ, PT, P3 ;  /* 0x000000ff2900720c */ /* 0x000ff60003f65330 */
[----:B------:R-:W-:Y:S02]  /*6d30*/  @!UPT UIADD3 URZ, UPT, UPT, URZ, URZ, URZ ;  /* 0x000000fffffff290 */ /* 0x000fe4000fffe0ff */
[----:B------:R-:W3:Y:S01]  /*6d40*/  @P3 LDC.64 R2, c[0x0][0x8a8] ;  /* 0x00022a00ff023b82 */ /* 0x000ee20000000a00 */
[----:B-1----:R-:W-:Y:S04]  /*6d50*/  @P3 IMAD R0, R42, UR36, RZ ;  /* 0x000000242a003c24 */ /* 0x002fe8000f8e02ff */
[----:B---3--:R-:W-:Y:S05]  /*6d60*/  @P3 IMAD.WIDE R2, R0, 0x4, R2 ;  /* 0x0000000400023825 */ /* 0x008fea00078e0202 */
[----:B--2--5:R2:W5:Y:S02]  /*6d70*/  @P3 LDG.E R24, desc[UR4][R2.64] ;  /* 0x0000000402183981 */ /* 0x024564000c1e1900 */
[----:B--2---:R-:W3:Y:S02]  /*6d80*/  @!P3 LDC R24, c[0x0][0x8a0] ;  /* 0x00022800ff18bb82 */ /* 0x004ee40000000800 */
.L_x_117:
[----:B-----5:R-:W-:Y:S01]  /*6d90*/  FSETP.NEU.AND P3, PT, R26, RZ, PT ;  /* 0x000000ff1a00720b */ /* 0x020fe20003f6d000 */
[----:B------:R-:W-:Y:S01]  /*6da0*/  ULOP3.LUT UR4, UR54, 0x1, URZ, 0x3c, !UPT ;  /* 0x0000000136047892 */ /* 0x000fe2000f8e3cff */
[----:B------:R-:W-:Y:S01]  /*6db0*/  SEL R4, RZ, 0xffffffff, P2 ;  /* 0xffffffffff047807 */ /* 0x000fe20001000000 */
[----:B------:R-:W-:Y:S01]  /*6dc0*/  IMAD.U32 R62, RZ, RZ, UR47 ;  /* 0x0000002fff3e7e24 */ /* 0x000fe2000f8e00ff */
[----:B------:R-:W-:Y:S01]  /*6dd0*/  @P1 LOP3.LUT P2, RZ, R46, 0xff, RZ, 0xc0, !PT ;  /* 0x000000ff2eff1812 */ /* 0x000fe2000784c0ff */
[----:B------:R-:W-:Y:S01]  /*6de0*/  IMAD.SHL.U32 R64, R44, 0x2, RZ ;  /* 0x000000022c407824 */ /* 0x000fe200078e00ff */
[----:B-1----:R-:W-:Y:S01]  /*6df0*/  @P1 SEL R0, RZ, 0xffffffff, P3 ;  /* 0xffffffffff001807 */ /* 0x002fe20001800000 */
[----:B------:R-:W-:Y:S01]  /*6e00*/  IMAD.U32 R66, RZ, RZ, UR4 ;  /* 0x00000004ff427e24 */ /* 0x000fe2000f8e00ff */
[----:B------:R-:W-:Y:S01]  /*6e10*/  LEA R53, R22, UR45, 0x3 ;  /* 0x0000002d16357c11 */ /* 0x000fe2000f8e18ff */
[----:B------:R-:W-:Y:S01]  /*6e20*/  IMAD.SHL.U32 R62, R62, 0x1000, RZ ;  /* 0x000010003e3e7824 */ /* 0x000fe200078e00ff */
[----:B------:R-:W-:Y:S01]  /*6e30*/  @P0 SEL R0, R4, R0, !P2 ;  /* 0x0000000004000207 */ /* 0x000fe20005000000 */
[----:B------:R-:W-:Y:S01]  /*6e40*/  BSSY B1, `(.L_x_118) ;  /* 0x0000035000017945 */ /* 0x000fe20003800000 */
[----:B------:R-:W-:Y:S01]  /*6e50*/  PLOP3.LUT P2, PT, PT, PT, UP1, 0x80, 0x8 ;  /* 0x000000000008781c */ /* 0x000fe20003f4f018 */
[----:B------:R-:W-:Y:S01]  /*6e60*/  IMAD.MOV.U32 R65, RZ, RZ, 0x1 ;  /* 0x00000001ff417424 */ /* 0x000fe200078e00ff */
[----:B------:R-:W-:Y:S01]  /*6e70*/  @P1 LOP3.LUT R0, R0, 0x1, RZ, 0xc0, !PT ;  /* 0x0000000100001812 */ /* 0x000fe200078ec0ff */
[----:B------:R-:W-:Y:S01]  /*6e80*/  IMAD R25, R22, 0x20, R23 ;  /* 0x0000002016197824 */ /* 0x000fe200078e0217 */
[----:B------:R-:W-:Y:S01]  /*6e90*/  LOP3.LUT P4, R54, R46, 0xff, RZ, 0xc0, !PT ;  /* 0x000000ff2e367812 */ /* 0x000fe2000788c0ff */
[----:B------:R-:W-:Y:S01]  /*6ea0*/  IMAD.U32 R63, RZ, RZ, UR47 ;  /* 0x0000002fff3f7e24 */ /* 0x000fe2000f8e00ff */
[----:B------:R-:W-:Y:S01]  /*6eb0*/  ISETP.NE.U32.OR P6, PT, R0, 0x1, !P1 ;  /* 0x000000010000780c */ /* 0x000fe20004fc5470 */
[----:B------:R-:W-:Y:S01]  /*6ec0*/  IMAD.U32 R0, RZ, RZ, UR47 ;  /* 0x0000002fff007e24 */ /* 0x000fe2000f8e00ff */
[----:B------:R-:W-:Y:S02]  /*6ed0*/  SEL R3, RZ, 0xffffffff, P3 ;  /* 0xffffffffff037807 */ /* 0x000fe40001800000 */
[----:B------:R-:W-:Y:S02]  /*6ee0*/  CS2R R38, SRZ ;  /* 0x0000000000267805 */ /* 0x000fe4000001ff00 */
[----:B------:R-:W-:Y:S02]  /*6ef0*/  P2R R60, PR, RZ, 0x40 ;  /* 0x00000040ff3c7803 */ /* 0x000fe40000000000 */
[----:B------:R-:W-:Y:S02]  /*6f00*/  CS2R R36, SRZ ;  /* 0x0000000000247805 */ /* 0x000fe4000001ff00 */
[----:B------:R-:W-:Y:S02]  /*6f10*/  LEA R0, R0, UR45, 0x3 ;  /* 0x0000002d00007c11 */ /* 0x000fe4000f8e18ff */
[----:B------:R-:W-:Y:S02]  /*6f20*/  CS2R R30, SRZ ;  /* 0x00000000001e7805 */ /* 0x000fe4000001ff00 */
[----:B------:R-:W-:Y:S02]  /*6f30*/  @P2 SEL R3, R4, R3, !P4 ;  /* 0x0000000304032207 */ /* 0x000fe40006000000 */
[----:B------:R-:W-:Y:S02]  /*6f40*/  CS2R R28, SRZ ;  /* 0x00000000001c7805 */ /* 0x000fe4000001ff00 */
[----:B------:R-:W-:Y:S02]  /*6f50*/  IADD3 R27, PT, PT, R62, UR45, R64 ;  /* 0x0000002d3e1b7c10 */ /* 0x000fe4000fffe040 */
[----:B------:R-:W-:Y:S02]  /*6f60*/  LOP3.LUT R3, R3, 0x1, RZ, 0xc0, !PT ;  /* 0x0000000103037812 */ /* 0x000fe400078ec0ff */
[----:B------:R-:W-:Y:S02]  /*6f70*/  @P6 SHF.L.U32 R2, R66, 0x1f, RZ ;  /* 0x0000001f42026819 */ /* 0x000fe400000006ff */
[----:B------:R-:W-:Y:S02]  /*6f80*/  ISETP.NE.U32.AND P5, PT, R3, 0x1, PT ;  /* 0x000000010300780c */ /* 0x000fe40003fa5070 */
[----:B------:R1:W2:Y:S02]  /*6f90*/  @P6 SYNCS.PHASECHK.TRANS64.TRYWAIT P1, [R0+URZ+0x110], R2 ;  /* 0x00011002000065a7 */ /* 0x0002a400080211ff */
[----:B------:R-:W-:Y:S02]  /*6fa0*/  P2R R67, PR, RZ, 0x20 ;  /* 0x00000020ff437803 */ /* 0x000fe40000000000 */
[----:B-1----:R-:W-:Y:S04]  /*6fb0*/  SHF.L.U32 R2, R57, 0x1f, RZ ;  /* 0x0000001f39027819 */ /* 0x002fe800000006ff */
[----:B------:R1:W4:Y:S01]  /*6fc0*/  SYNCS.PHASECHK.TRANS64.TRYWAIT P0, [R53+URZ+0x170], R2 ;  /* 0x00017002350075a7 */ /* 0x00032200080011ff */
[----:B--2---:R-:W-:Y:S01]  /*6fd0*/  @P6 SEL R65, RZ, 0x1, !P1 ;  /* 0x00000001ff416807 */ /* 0x004fe20004800000 */
[----:B-1----:R-:W-:Y:S06]  /*6fe0*/  @!P6 BRA `(.L_x_119) ;  /* 0x000000000068e947 */ /* 0x002fec0003800000 */
[----:B------:R-:W-:Y:S01]  /*6ff0*/  LOP3.LUT P6, RZ, R45, 0x40, RZ, 0xc0, !PT ;  /* 0x000000402dff7812 */ /* 0x000fe200078cc0ff */
[----:B------:R-:W-:Y:S01]  /*7000*/  VIADD R3, R27, 0x300 ;  /* 0x000003001b037836 */ /* 0x000fe20000000000 */
[----:B------:R-:W-:Y:S01]  /*7010*/  ISETP.NE.AND P2, PT, R65, RZ, PT ;  /* 0x000000ff4100720c */ /* 0x000fe20003f45270 */
[----:B------:R-:W-:Y:S01]  /*7020*/  BSSY B0, `(.L_x_120) ;  /* 0x000000d000007945 */ /* 0x000fe20003800000 */
[----:B------:R-:W-:Y:S01]  /*7030*/  PLOP3.LUT P1, PT, PT, PT, PT, 0x8, 0x80 ;  /* 0x000000000080781c */ /* 0x000fe20003f2e170 */
[----:B------:R-:W-:Y:S01]  /*7040*/  @P5 VIADD R4, R27, 0x310 ;  /* 0x000003101b045836 */ /* 0x000fe20000000000 */
[----:B------:R-:W-:Y:S02]  /*7050*/  @P5 PLOP3.LUT P1, PT, P6, PT, PT, 0x80, 0x8 ;  /* 0x000000000008581c */ /* 0x000fe4000372f070 */
[----:B------:R-:W-:Y:S02]  /*7060*/  CS2R R38, SRZ ;  /* 0x0000000000267805 */ /* 0x000fe4000001ff00 */
[----:B------:R-:W-:Y:S02]  /*7070*/  CS2R R36, SRZ ;  /* 0x0000000000247805 */ /* 0x000fe4000001ff00 */
[----:B------:R-:W-:Y:S02]  /*7080*/  CS2R R30, SRZ ;  /* 0x00000000001e7805 */ /* 0x000fe4000001ff00 */
[----:B------:R-:W-:Y:S05]  /*7090*/  CS2R R28, SRZ ;  /* 0x00000000001c7805 */ /* 0x000fea000001ff00 */
[----:B------:R-:W-:Y:S01]  /*70a0*/  @P1 VIADD R4, R3, 0xfffffff0 ;  /* 0xfffffff003041836 */ /* 0x000fe20000000000 */
[----:B------:R-:W-:Y:S06]  /*70b0*/  @P2 BRA `(.L_x_121) ;  /* 0x00000000000c2947 */ /* 0x000fec0003800000 */
[----:B------:R-:W-:Y:S04]  /*70c0*/  SHF.L.U32 R3, R66, 0x1f, RZ ;  /* 0x0000001f42037819 */ /* 0x000fe800000006ff */
[----:B------:R-:W1:Y:S02]  /*70d0*/  SYNCS.PHASECHK.TRANS64.TRYWAIT P1, [R0+URZ+0x110], R3 ;  /* 0x00011003000075a7 */ /* 0x000e6400080211ff */
[----:B-1----:R-:W-:Y:S05]  /*70e0*/  @!P1 BRA `(.L_x_122) ;  /* 0x0000002400409947 */ /* 0x002fea0003800000 */
.L_x_121:
[----:B------:R-:W-:Y:S05]  /*70f0*/  BSYNC B0 ;  /* 0x0000000000007941 */ /* 0x000fea0003800000 */
.L_x_120:
[----:B------:R-:W-:Y:S01]  /*7100*/  UIADD3 UR4, UPT, UPT, UR47, 0x1, URZ ;  /* 0x000000012f047890 */ /* 0x000fe2000fffe0ff */
[----:B------:R-:W-:Y:S03]  /*7110*/  ISETP.NE.AND P1, PT, R67, RZ, PT ;  /* 0x000000ff4300720c */ /* 0x000fe60003f25270 */
[----:B------:R-:W-:Y:S04]  /*7120*/  UISETP.NE.AND UP0, UPT, UR4, 0x3, UPT ;  /* 0x000000030400788c */ /* 0x000fe8000bf05270 */
[----:B------:R-:W-:Y:S02]  /*7130*/  USEL UR5, URZ, 0x1, UP0 ;  /* 0x00000001ff057887 */ /* 0x000fe40008000000 */
[----:B------:R-:W-:Y:S04]  /*7140*/  USEL UR4, UR4, URZ, UP0 ;  /* 0x000000ff04047287 */ /* 0x000fe80008000000 */
[----:B------:R2:W1:Y:S01]  /*7150*/  @P1 LDS.128 R36, [R4] ;  /* 0x0000000004241984 */ /* 0x0004620000000c00 */
[----:B------:R-:W-:Y:S01]  /*7160*/  LOP3.LUT R66, R66, UR5, RZ, 0x3c, !PT ;  /* 0x0000000542427c12 */ /* 0x000fe2000f8e3cff */
[----:B------:R-:W-:Y:S02]  /*7170*/  IMAD.U32 R63, RZ, RZ, UR4 ;  /* 0x00000004ff3f7e24 */ /* 0x000fe4000f8e00ff */
[----:B------:R2:W1:Y:S04]  /*7180*/  @P1 LDS.128 R28, [R27+0x300] ;  /* 0x000300001b1c1984 */ /* 0x0004680000000c00 */
.L_x_119:
[----:B------:R-:W-:Y:S05]  /*7190*/  BSYNC B1 ;  /* 0x0000000000017941 */ /* 0x000fea0003800000 */
.L_x_118:
[----:B-1----:R-:W-:Y:S04]  /*71a0*/  SHF.R.U32.HI R0, RZ, 0x15, R25 ;  /* 0x00000015ff007819 */ /* 0x002fe80000011619 */
[----:B------:R-:W-:Y:S01]  /*71b0*/  LOP3.LUT P1, RZ, R0, 0x3, R47, 0x48, !PT ;  /* 0x0000000300ff7812 */ /* 0x000fe2000782482f */
[----:B------:R-:W-:Y:S01]  /*71c0*/  @!UPT UIADD3 URZ, UPT, UPT, URZ, URZ, URZ ;  /* 0x000000fffffff290 */ /* 0x000fe2000fffe0ff */
[----:B----4-:R-:W-:Y:S11]  /*71d0*/  @P0 BRA `(.L_x_123) ;  /* 0x0000000000080947 */ /* 0x010ff60003800000 */
[----:B------:R-:W1:Y:S02]  /*71e0*/  SYNCS.PHASECHK.TRANS64.TRYWAIT P0, [R53+URZ+0x170], R2 ;  /* 0x00017002350075a7 */ /* 0x000e6400080011ff */
[----:B-1----:R-:W-:Y:S05]  /*71f0*/  @!P0 BRA `(.L_x_124) ;  /* 0x0000002400108947 */ /* 0x002fea0003800000 */
.L_x_123:
[----:B------:R-:W-:Y:S05]  /*7200*/  @!P1 BRA `(.L_x_125) ;  /* 0x0000000000409947 */ /* 0x000fea0003800000 */
[----:B------:R-:W4:Y:S01]  /*7210*/  LDCU.64 UR8, c[0x4][0x70] ;  /* 0x01000e00ff0877ac */ /* 0x000f220008000a00 */
[----:B------:R-:W-:Y:S01]  /*7220*/  MOV R3, 0x0 ;  /* 0x0000000000037802 */ /* 0x000fe20000000f00 */
[----:B------:R-:W-:Y:S02]  /*7230*/  HFMA2 R12, -RZ, RZ, 0, 5.9604644775390625e-08 ;  /* 0x00000001ff0c7431 */ /* 0x000fe400000001ff */
[----:B------:R-:W-:Y:S02]  /*7240*/  IMAD.MOV.U32 R8, RZ, RZ, 0x192 ;  /* 0x00000192ff087424 */ /* 0x000fe400078e00ff */
[----:B------:R-:W-:Y:S01]  /*7250*/  IMAD.MOV.U32 R13, RZ, RZ, RZ ;  /* 0x000000ffff0d7224 */ /* 0x000fe200078e00ff */
[----:B------:R-:W5:Y:S01]  /*7260*/  LDCU.64 UR6, c[0x4][0x78] ;  /* 0x01000f00ff0677ac */ /* 0x000f620008000a00 */
[----:B-1----:R-:W1:Y:S01]  /*7270*/  LDC.64 R2, c[0x4][R3] ;  /* 0x0100000003027b82 */ /* 0x002e620000000a00 */
[----:B------:R-:W3:Y:S01]  /*7280*/  LDCU.64 UR4, c[0x4][0x10] ;  /* 0x01000200ff0477ac */ /* 0x000ee20008000a00 */
[----:B----4-:R-:W-:Y:S01]  /*7290*/  MOV R5, UR9 ;  /* 0x0000000900057c02 */ /* 0x010fe20008000f00 */
[----:B--2---:R-:W-:Y:S01]  /*72a0*/  IMAD.U32 R4, RZ, RZ, UR8 ;  /* 0x00000008ff047e24 */ /* 0x004fe2000f8e00ff */
[----:B-----5:R-:W-:Y:S01]  /*72b0*/  MOV R7, UR7 ;  /* 0x0000000700077c02 */ /* 0x020fe20008000f00 */
[----:B------:R-:W-:Y:S01]  /*72c0*/  IMAD.U32 R6, RZ, RZ, UR6 ;  /* 0x00000006ff067e24 */ /* 0x000fe2000f8e00ff */
[----:B---3--:R-:W-:Y:S01]  /*72d0*/  MOV R11, UR5 ;  /* 0x00000005000b7c02 */ /* 0x008fe20008000f00 */
[----:B------:R-:W-:Y:S02]  /*72e0*/  IMAD.U32 R10, RZ, RZ, UR4 ;  /* 0x00000004ff0a7e24 */ /* 0x000fe4000f8e00ff */
[----:B------:R-:W-:Y:S07]  /*72f0*/  LEPC R20, `(.L_x_125) ;  /* 0x000000001014794e */ /* 0x000fee0000000000 */
[----:B-1----:R-:W-:Y:S05]  /*7300*/  CALL.ABS.NOINC R2 ;  /* 0x0000000002007343 */ /* 0x002fea0003c00000 */
.L_x_125:
[----:B------:R-:W-:Y:S01]  /*7310*/  SHF.L.U32 R3, R28, 0x10, RZ ;  /* 0x000000101c037819 */ /* 0x000fe200000006ff */
[----:B------:R-:W-:Y:S05]  /*7320*/  WARPSYNC.ALL ;  /* 0x0000000000007948 */ /* 0x000fea0003800000 */
[----:B------:R-:W-:Y:S01]  /*7330*/  R2UR UR4, R25 ;  /* 0x00000000190472ca */ /* 0x000fe200000e0000 */
[----:B------:R-:W-:Y:S01]  /*7340*/  BSSY.RECONVERGENT B0, `(.L_x_126) ;  /* 0x0000056000007945 */ /* 0x000fe20003800200 */
[C---:B------:R-:W-:Y:S02]  /*7350*/  SHF.L.U32 R20, R29.reuse, 0x10, RZ ;  /* 0x000000101d147819 */ /* 0x040fe400000006ff */
[----:B------:R-:W-:Y:S02]  /*7360*/  LOP3.LUT R21, R29, 0xffff0000, RZ, 0xc0, !PT ;  /* 0xffff00001d157812 */ /* 0x000fe400078ec0ff */
[----:B------:R-:W-:Y:S02]  /*7370*/  MOV R61, 0x10 ;  /* 0x00000010003d7802 */ /* 0x000fe40000000f00 */
[----:B------:R-:W-:Y:S02]  /*7380*/  LOP3.LUT P6, RZ, R45, 0x40, RZ, 0xc0, !PT ;  /* 0x000000402dff7812 */ /* 0x000fe400078cc0ff */
[----:B------:R-:W-:Y:S02]  /*7390*/  ISETP.NE.AND P0, PT, R58, RZ, PT ;  /* 0x000000ff3a00720c */ /* 0x000fe40003f05270 */
[----:B------:R-:W-:Y:S01]  /*73a0*/  SEL R61, R61, 0xfffffff0, !P6 ;  /* 0xfffffff03d3d7807 */ /* 0x000fe20007000000 */
[----:B--2---:R-:W3:Y:S02]  /*73b0*/  LDTM.x16 R4, tmem[UR4] ;  /* 0x00000004000479ee */ /* 0x004ee40008240000 */
[----:B---3--:R-:W-:Y:S01]  /*73c0*/  FMUL R0, R24, R4 ;  /* 0x0000000418007220 */ /* 0x008fe20000400000 */
[----:B------:R-:W-:Y:S01]  /*73d0*/  LOP3.LUT R4, R28, 0xffff0000, RZ, 0xc0, !PT ;  /* 0xffff00001c047812 */ /* 0x000fe200078ec0ff */
[C---:B-1----:R-:W-:Y:S01]  /*73e0*/  FMUL R2, R24.reuse, R5 ;  /* 0x0000000518027220 */ /* 0x042fe20000400000 */
[----:B------:R-:W-:Y:S01]  /*73f0*/  FMUL R7, R24, R7 ;  /* 0x0000000718077220 */ /* 0x000fe20000400000 */
[----:B------:R-:W-:Y:S01]  /*7400*/  FFMA R0, R26, R3, R0 ;  /* 0x000000031a007223 */ /* 0x000fe20000000000 */
[----:B------:R-:W-:Y:S01]  /*7410*/  FMUL R3, R24, R6 ;  /* 0x0000000618037220 */ /* 0x000fe20000400000 */
[----:B------:R-:W-:Y:S01]  /*7420*/  FFMA R2, R26, R4, R2 ;  /* 0x000000041a027223 */ /* 0x000fe20000000002 */
[C---:B------:R-:W-:Y:S01]  /*7430*/  FMUL R4, R24.reuse, R8 ;  /* 0x0000000818047220 */ /* 0x040fe20000400000 */
[C---:B------:R-:W-:Y:S01]  /*7440*/  FMUL R8, R24.reuse, R12 ;  /* 0x0000000c18087220 */ /* 0x040fe20000400000 */
[----:B------:R-:W-:Y:S01]  /*7450*/  FMUL R12, R24, R16 ;  /* 0x00000010180c7220 */ /* 0x000fe20000400000 */
[----:B------:R-:W-:Y:S01]  /*7460*/  SHF.L.U32 R16, R30, 0x10, RZ ;  /* 0x000000101e107819 */ /* 0x000fe200000006ff */
[----:B------:R-:W-:Y:S01]  /*7470*/  FFMA R3, R26, R20, R3 ;  /* 0x000000141a037223 */ /* 0x000fe20000000003 */
[----:B------:R-:W-:Y:S01]  /*7480*/  F2FP.BF16.F32.PACK_AB R32, R2, R0 ;  /* 0x000000000220723e */ /* 0x000fe200000010ff */
[----:B------:R-:W-:Y:S01]  /*7490*/  FFMA R7, R26, R21, R7 ;  /* 0x000000151a077223 */ /* 0x000fe20000000007 */
[----:B------:R-:W-:Y:S01]  /*74a0*/  LOP3.LUT R0, R30, 0xffff0000, RZ, 0xc0, !PT ;  /* 0xffff00001e007812 */ /* 0x000fe200078ec0ff */
[----:B------:R-:W-:Y:S01]  /*74b0*/  FMUL R5, R24, R9 ;  /* 0x0000000918057220 */ /* 0x000fe20000400000 */
[C---:B------:R-:W-:Y:S01]  /*74c0*/  SHF.L.U32 R2, R31.reuse, 0x10, RZ ;  /* 0x000000101f027819 */ /* 0x040fe200000006ff */
[----:B------:R-:W-:Y:S01]  /*74d0*/  FFMA R4, R26, R16, R4 ;  /* 0x000000101a047223 */ /* 0x000fe20000000004 */
[----:B------:R-:W-:Y:S01]  /*74e0*/  LOP3.LUT R16, R31, 0xffff0000, RZ, 0xc0, !PT ;  /* 0xffff00001f107812 */ /* 0x000fe200078ec0ff */
[----:B------:R-:W-:Y:S01]  /*74f0*/  FMUL R6, R24, R10 ;  /* 0x0000000a18067220 */ /* 0x000fe20000400000 */
[----:B------:R-:W-:Y:S01]  /*7500*/  F2FP.BF16.F32.PACK_AB R33, R7, R3 ;  /* 0x000000030721723e */ /* 0x000fe200000010ff */
[----:B------:R-:W-:Y:S01]  /*7510*/  FFMA R5, R26, R0, R5 ;  /* 0x000000001a057223 */ /* 0x000fe20000000005 */
[----:B------:R-:W-:Y:S01]  /*7520*/  SHF.L.U32 R0, R36, 0x10, RZ ;  /* 0x0000001024007819 */ /* 0x000fe200000006ff */
[----:B------:R-:W-:Y:S01]  /*7530*/  FMUL R11, R24, R11 ;  /* 0x0000000b180b7220 */ /* 0x000fe20000400000 */
[----:B------:R-:W-:Y:S01]  /*7540*/  FFMA R6, R26, R2, R6 ;  /* 0x000000021a067223 */ /* 0x000fe20000000006 */
[----:B------:R-:W-:Y:S01]  /*7550*/  LOP3.LUT R2, R36, 0xffff0000, RZ, 0xc0, !PT ;  /* 0xffff000024027812 */ /* 0x000fe200078ec0ff */
[----:B------:R-:W-:Y:S01]  /*7560*/  FMUL R9, R24, R13 ;  /* 0x0000000d18097220 */ /* 0x000fe20000400000 */
[C---:B------:R-:W-:Y:S01]  /*7570*/  FFMA R11, R26.reuse, R16, R11 ;  /* 0x000000101a0b7223 */ /* 0x040fe2000000000b */
[C---:B------:R-:W-:Y:S01]  /*7580*/  SHF.L.U32 R3, R37.reuse, 0x10, RZ ;  /* 0x0000001025037819 */ /* 0x040fe200000006ff */
[----:B------:R-:W-:Y:S01]  /*7590*/  FFMA R8, R26, R0, R8 ;  /* 0x000000001a087223 */ /* 0x000fe20000000008 */
[C---:B------:R-:W-:Y:S01]  /*75a0*/  FMUL R10, R24.reuse, R14 ;  /* 0x0000000e180a7220 */ /* 0x040fe20000400000 */
[----:B------:R-:W-:Y:S01]  /*75b0*/  LOP3.LUT R0, R37, 0xffff0000, RZ, 0xc0, !PT ;  /* 0xffff000025007812 */ /* 0x000fe200078ec0ff */
[----:B------:R-:W-:Y:S01]  /*75c0*/  FMUL R15, R24, R15 ;  /* 0x0000000f180f7220 */ /* 0x000fe20000400000 */
[C---:B------:R-:W-:Y:S01]  /*75d0*/  FFMA R9, R26.reuse, R2, R9 ;  /* 0x000000021a097223 */ /* 0x040fe20000000009 */
[----:B------:R-:W-:Y:S01]  /*75e0*/  FFMA R10, R26, R3, R10 ;  /* 0x000000031a0a7223 */ /* 0x000fe2000000000a */
[----:B------:R-:W-:Y:S01]  /*75f0*/  SHF.L.U32 R2, R38, 0x10, RZ ;  /* 0x0000001026027819 */ /* 0x000fe200000006ff */
[----:B------:R-:W-:Y:S01]  /*7600*/  FFMA R15, R26, R0, R15 ;  /* 0x000000001a0f7223 */ /* 0x000fe2000000000f */
[----:B------:R-:W-:Y:S01]  /*7610*/  F2FP.BF16.F32.PACK_AB R34, R5, R4 ;  /* 0x000000040522723e */ /* 0x000fe200000010ff */
[----:B------:R-:W-:Y:S01]  /*7620*/  FMUL R13, R24, R17 ;  /* 0x00000011180d7220 */ /* 0x000fe20000400000 */
[----:B------:R-:W-:Y:S01]  /*7630*/  LOP3.LUT R3, R38, 0xffff0000, RZ, 0xc0, !PT ;  /* 0xffff000026037812 */ /* 0x000fe200078ec0ff */
[C---:B------:R-:W-:Y:S01]  /*7640*/  FMUL R14, R24.reuse, R18 ;  /* 0x00000012180e7220 */ /* 0x040fe20000400000 */
[C---:B------:R-:W-:Y:S01]  /*7650*/  SHF.L.U32 R4, R39.reuse, 0x10, RZ ;  /* 0x0000001027047819 */ /* 0x040fe200000006ff */
[----:B------:R-:W-:Y:S01]  /*7660*/  FMUL R19, R24, R19 ;  /* 0x0000001318137220 */ /* 0x000fe20000400000 */
[----:B------:R-:W-:Y:S01]  /*7670*/  LOP3.LUT R0, R39, 0xffff0000, RZ, 0xc0, !PT ;  /* 0xffff000027007812 */ /* 0x000fe200078ec0ff */
[C---:B------:R-:W-:Y:S01]  /*7680*/  FFMA R12, R26.reuse, R2, R12 ;  /* 0x000000021a0c7223 */ /* 0x040fe2000000000c */
[----:B------:R-:W-:Y:S01]  /*7690*/  F2FP.BF16.F32.PACK_AB R35, R11, R6 ;  /* 0x000000060b23723e */ /* 0x000fe200000010ff */
[C---:B------:R-:W-:Y:S01]  /*76a0*/  FFMA R13, R26.reuse, R3, R13 ;  /* 0x000000031a0d7223 */ /* 0x040fe2000000000d */
[C---:B------:R-:W-:Y:S01]  /*76b0*/  FFMA R14, R26.reuse, R4, R14 ;  /* 0x000000041a0e7223 */ /* 0x040fe2000000000e */
[----:B------:R-:W-:Y:S01]  /*76c0*/  FFMA R19, R26, R0, R19 ;  /* 0x000000001a137223 */ /* 0x000fe20000000013 */
[----:B------:R-:W-:Y:S01]  /*76d0*/  F2FP.BF16.F32.PACK_AB R8, R9, R8 ;  /* 0x000000080908723e */ /* 0x000fe200000010ff */
[----:B------:R1:W-:Y:S01]  /*76e0*/  STS.128 [R27+0x300], R32 ;  /* 0x000300201b007388 */ /* 0x0003e20000000c00 */
[----:B------:R-:W-:Y:S02]  /*76f0*/  F2FP.BF16.F32.PACK_AB R9, R15, R10 ;  /* 0x0000000a0f09723e */ /* 0x000fe400000010ff */
[----:B------:R-:W-:Y:S02]  /*7700*/  F2FP.BF16.F32.PACK_AB R10, R13, R12 ;  /* 0x0000000c0d0a723e */ /* 0x000fe400000010ff */
[----:B------:R-:W-:Y:S02]  /*7710*/  F2FP.BF16.F32.PACK_AB R11, R19, R14 ;  /* 0x0000000e130b723e */ /* 0x000fe400000010ff */
[----:B------:R-:W-:Y:S05]  /*7720*/  IADD3 R0, PT, PT, R27, R61, RZ ;  /* 0x0000003d1b007210 */ /* 0x000fea0007ffe0ff */
[----:B------:R1:W-:Y:S01]  /*7730*/  STS.128 [R0+0x300], R8 ;  /* 0x0003000800007388 */ /* 0x0003e20000000c00 */
[----:B------:R-:W-:Y:S01]  /*7740*/  @!PT LDS RZ, [RZ] ;  /* 0x00000000fffff984 */ /* 0x000fe20000000800 */
[----:B------:R-:W-:Y:S01]  /*7750*/  @!PT LDS RZ, [RZ] ;  /* 0x00000000fffff984 */ /* 0x000fe20000000800 */
[----:B------:R-:W-:Y:S01]  /*7760*/  @!PT LDS RZ, [RZ] ;  /* 0x00000000fffff984 */ /* 0x000fe20000000800 */
[----:B------:R-:W-:Y:S01]  /*7770*/  @!PT LDS RZ, [RZ] ;  /* 0x00000000fffff984 */ /* 0x000fe20000000800 */
[----:B------:R2:W-:Y:S07]  /*7780*/  MEMBAR.ALL.CTA ;  /* 0x0000000000007992 */ /* 0x0005ee0000008000 */
[----:B--2---:R-:W2:Y:S02]  /*7790*/  FENCE.VIEW.ASYNC.S ;  /* 0x00000000000073c6 */ /* 0x004ea40000000000 */
[----:B--2---:R-:W-:Y:S06]  /*77a0*/  BAR.SYNC.DEFER_BLOCKING 0x1, 0x80 ;  /* 0x0042000000007b1d */ /* 0x004fec0000010000 */
[----:B------:R-:W-:Y:S05]  /*77b0*/  @P0 BRA `(.L_x_127) ;  /* 0x0000000000380947 */ /* 0x000fea0003800000 */
[----:B------:R-:W2:Y:S01]  /*77c0*/  LDCU.64 UR6, c[0x0][0x348] ;  /* 0x00006900ff0677ac */ /* 0x000ea20008000a00 */
[----:B------:R-:W-:Y:S01]  /*77d0*/  R2UR UR5, R62 ;  /* 0x000000003e0572ca */ /* 0x000fe200000e0000 */
[----:B------:R-:W-:Y:S01]  /*77e0*/  UMOV UR51, UR36 ;  /* 0x0000002400337c82 */ /* 0x000fe20008000000 */
[----:B------:R-:W-:Y:S01]  /*77f0*/  UIADD3 UR9, UPT, UPT, UR49, 0x20, URZ ;  /* 0x0000002031097890 */ /* 0x000fe2000fffe0ff */
[----:B------:R-:W-:Y:S01]  /*7800*/  UMOV UR10, UR50 ;  /* 0x00000032000a7c82 */ /* 0x000fe20008000000 */
[----:B------:R-:W-:Y:S09]  /*7810*/  UMOV UR11, UR36 ;  /* 0x00000024000b7c82 */ /* 0x000ff20008000000 */
[----:B------:R-:W-:Y:S02]  /*7820*/  UIADD3 UR5, UPT, UPT, UR45, UR5, URZ ;  /* 0x000000052d057290 */ /* 0x000fe4000fffe0ff */
[----:B--2---:R-:W-:Y:S02]  /*7830*/  UIADD3 UR4, UP0, UPT, UR6, 0x680, URZ ;  /* 0x0000068006047890 */ /* 0x004fe4000ff1e0ff */
[----:B------:R-:W-:Y:S02]  /*7840*/  UIADD3 UR48, UPT, UPT, UR5, 0x300, URZ ;  /* 0x0000030005307890 */ /* 0x000fe4000fffe0ff */
[----:B------:R-:W-:Y:S02]  /*7850*/  UIADD3 UR8, UPT, UPT, UR5, 0xb00, URZ ;  /* 0x00000b0005087890 */ /* 0x000fe4000fffe0ff */
[----:B------:R-:W-:Y:S09]  /*7860*/  UIADD3.X UR5, UPT, UPT, URZ, UR7, URZ, UP0, !UPT ;  /* 0x00000007ff057290 */ /* 0x000ff200087fe4ff */
[----:B------:R2:W-:Y:S01]  /*7870*/  UTMASTG.3D [UR48], [UR4] ;  /* 0x00000030040073b5 */ /* 0x0005e20008010000 */
[----:B------:R2:W-:Y:S02]  /*7880*/  UTMASTG.3D [UR8], [UR4] ;  /* 0x00000008040073b5 */ /* 0x0005e40008010000 */
[----:B--2---:R0:W-:Y:S02]  /*7890*/  UTMACMDFLUSH ;  /* 0x00000000000079b7 */ /* 0x0041e40000000000 */
.L_x_127:
[----:B------:R-:W-:Y:S05]  /*78a0*/  BSYNC.RECONVERGENT B0 ;  /* 0x0000000000007941 */ /* 0x000fea0003800200 */
.L_x_126:
[----:B------:R-:W-:Y:S01]  /*78b0*/  UIADD3 UR46, UPT, UPT, UR47, 0x1, URZ ;  /* 0x000000012f2e7890 */ /* 0x000fe2000fffe0ff */
[----:B------:R-:W-:Y:S03]  /*78c0*/  BSSY.RECONVERGENT B0, `(.L_x_128) ;  /* 0x0000005000007945 */ /* 0x000fe60003800200 */
[----:B------:R-:W-:Y:S04]  /*78d0*/  UISETP.NE.AND UP0, UPT, UR46, 0x3, UPT ;  /* 0x000000032e00788c */ /* 0x000fe8000bf05270 */
[----:B------:R-:W-:Y:S01]  /*78e0*/  USEL UR44, UR46, URZ, UP0 ;  /* 0x000000ff2e2c7287 */ /* 0x000fe20008000000 */
[----:B------:R-:W-:Y:S11]  /*78f0*/  @P0 BRA `(.L_x_129) ;  /* 0x0000000000040947 */ /* 0x000ff60003800000 */
[----:B------:R-:W-:Y:S04]  /*7900*/  DEPBAR.LE SB0, 0x1 ;  /* 0x000080400000791a */ /* 0x000fe80000000000 */
.L_x_129:
[----:B------:R-:W-:Y:S05]  /*7910*/  BSYNC.RECONVERGENT B0 ;  /* 0x0000000000007941 */ /* 0x000fea0003800200 */
.L_x_128:
[----:B------:R-:W-:Y:S01]  /*7920*/  BAR.SYNC.DEFER_BLOCKING 0x1, 0x80 ;  /* 0x0042000000007b1d */ /* 0x000fe20000010000 */
[----:B------:R-:W-:Y:S01]  /*7930*/  ISETP.NE.AND P1, PT, R60, RZ, PT ;  /* 0x000000ff3c00720c */ /* 0x000fe20003f25270 */
[----:B------:R-:W-:Y:S01]  /*7940*/  UISETP.NE.AND UP0, UPT, UR53, URZ, UPT ;  /* 0x000000ff3500728c */ /* 0x000fe2000bf05270 */
[----:B------:R-:W-:Y:S11]  /*7950*/  LEA R3, R63, UR45, 0x3 ;  /* 0x0000002d3f037c11 */ /* 0x000ff6000f8e18ff */
[----:B------:R-:W-:Y:S01]  /*7960*/  @P1 SHF.L.U32 R4, R66, 0x1f, RZ ;  /* 0x0000001f42041819 */ /* 0x000fe200000006ff */
[----:B------:R-:W-:Y:S06]  /*7970*/  BRA.U !UP0, `(.L_x_130) ;  /* 0x0000000108247547 */ /* 0x000fec000b800000 */
[----:B-1----:R-:W1:Y:S01]  /*7980*/  S2R R0, SR_CgaCtaId ;  /* 0x0000000000007919 */ /* 0x002e620000008800 */
[----:B------:R-:W-:Y:S01]  /*7990*/  IMAD.U32 R2, RZ, RZ, UR52 ;  /* 0x00000034ff027e24 */ /* 0x000fe2000f8e00ff */
[----:B------:R-:W-:Y:S04]  /*79a0*/  UIADD3 UR4, UPT, UPT, UR52, 0x1, URZ ;  /* 0x0000000134047890 */ /* 0x000fe8000fffe0ff */
[----:B------:R-:W-:Y:S01]  /*79b0*/  @P1 LEA R2, R2, UR45, 0x3 ;  /* 0x0000002d02021c11 */ /* 0x000fe2000f8e18ff */
[----:B------:R-:W-:Y:S04]  /*79c0*/  UISETP.NE.AND UP0, UPT, UR4, 0x3, UPT ;  /* 0x000000030400788c */ /* 0x000fe8000bf05270 */
[----:B------:R-:W-:Y:S01]  /*79d0*/  @P1 VIADD R2, R2, 0x128 ;  /* 0x0000012802021836 */ /* 0x000fe20000000000 */
[----:B------:R-:W-:Y:S04]  /*79e0*/  USEL UR52, UR4, URZ, UP0 ;  /* 0x000000ff04347287 */ /* 0x000fe80008000000 */
[----:B-1----:R-:W-:Y:S04]  /*79f0*/  @P1 PRMT R0, R0, 0x654, R2 ;  /* 0x0000065400001816 */ /* 0x002fe80000000002 */
[----:B------:R2:W-:Y:S04]  /*7a00*/  @P1 SYNCS.ARRIVE.TRANS64.RED.A1T0 RZ, [R0+URZ], RZ ;  /* 0x000000ff00ff19a7 */ /* 0x0005e800081004ff */
.L_x_130:
[----:B------:R-:W3:Y:S01]  /*7a10*/  @P1 SYNCS.PHASECHK.TRANS64.TRYWAIT P0, [R3+URZ+0x110], R4 ;  /* 0x00011004030015a7 */ /* 0x000ee200080011ff */
[----:B------:R-:W-:Y:S01]  /*7a20*/  BSSY B1, `(.L_x_131) ;  /* 0x0000012000017945 */ /* 0x000fe20003800000 */
[----:B---3--:R-:W-:Y:S03]  /*7a30*/  @P1 SEL R65, RZ, 0x1, !P0 ;  /* 0x00000001ff411807 */ /* 0x008fe60004000000 */
[----:B------:R-:W-:Y:S05]  /*7a40*/  @!P1 BRA `(.L_x_132) ;  /* 0x00000000003c9947 */ /* 0x000fea0003800000 */
[----:B------:R-:W-:Y:S01]  /*7a50*/  ISETP.NE.AND P1, PT, R67, RZ, PT ;  /* 0x000000ff4300720c */ /* 0x000fe20003f25270 */
[----:B------:R-:W-:Y:S01]  /*7a60*/  BSSY B0, `(.L_x_133) ;  /* 0x0000009000007945 */ /* 0x000fe20003800000 */
[----:B------:R-:W-:Y:S11]  /*7a70*/  ISETP.NE.AND P0, PT, R65, RZ, PT ;  /* 0x000000ff4100720c */ /* 0x000ff60003f05270 */
[----:B------:R-:W-:Y:S05]  /*7a80*/  @P1 IMAD R63, R63, 0x1000, R64 ;  /* 0x000010003f3f1824 */ /* 0x000fea00078e0240 */
[----:B-12---:R-:W-:Y:S05]  /*7a90*/  @P1 IADD3 R0, PT, PT, R63, UR45, RZ ;  /* 0x0000002d3f001c10 */ /* 0x006fea000fffe0ff */
[----:B------:R-:W-:Y:S01]  /*7aa0*/  @P1 IMAD.IADD R0, R61, 0x1, R0 ;  /* 0x000000013d001824 */ /* 0x000fe200078e0200 */
[----:B------:R-:W-:Y:S06]  /*7ab0*/  @P0 BRA `(.L_x_134) ;  /* 0x00000000000c0947 */ /* 0x000fec0003800000 */
[----:B------:R-:W-:Y:S04]  /*7ac0*/  SHF.L.U32 R66, R66, 0x1f, RZ ;  /* 0x0000001f42427819 */ /* 0x000fe800000006ff */
[----:B------:R-:W1:Y:S02]  /*7ad0*/  SYNCS.PHASECHK.TRANS64.TRYWAIT P0, [R3+URZ+0x110], R66 ;  /* 0x00011042030075a7 */ /* 0x000e6400080011ff */
[----:B-1----:R-:W-:Y:S05]  /*7ae0*/  @!P0 BRA `(.L_x_135) ;  /* 0x0000001800e88947 */ /* 0x002fea0003800000 */
.L_x_134:
[----:B------:R-:W-:Y:S05]  /*7af0*/  BSYNC B0 ;  /* 0x0000000000007941 */ /* 0x000fea0003800000 */
.L_x_133:
[----:B------:R-:W-:Y:S11]  /*7b00*/  ISETP.NE.AND P0, PT, R67, RZ, PT ;  /* 0x000000ff4300720c */ /* 0x000ff60003f05270 */
[----:B------:R-:W-:Y:S02]  /*7b10*/  @!UPT UIADD3 URZ, UPT, UPT, URZ, URZ, URZ ;  /* 0x000000fffffff290 */ /* 0x000fe4000fffe0ff */
[----:B------:R3:W4:Y:S04]  /*7b20*/  @P0 LDS.128 R28, [R63+UR45+0x300] ;  /* 0x0003002d3f1c0984 */ /* 0x0007280008000c00 */
[----:B------:R3:W2:Y:S02]  /*7b30*/  @P0 LDS.128 R36, [R0+0x300] ;  /* 0x0003000000240984 */ /* 0x0006a40000000c00 */
.L_x_132:
[----:B------:R-:W-:Y:S05]  /*7b40*/  BSYNC B1 ;  /* 0x0000000000017941 */ /* 0x000fea0003800000 */
.L_x_131:
[----:B-123--:R-:W-:Y:S05]  /*7b50*/  VIADD R0, R25, 0x10 ;  /* 0x0000001019007836 */ /* 0x00efea0000000000 */
[----:B------:R-:W-:Y:S04]  /*7b60*/  SHF.R.U32.HI R0, RZ, 0x15, R0 ;  /* 0x00000015ff007819 */ /* 0x000fe80000011600 */
[----:B------:R-:W-:Y:S11]  /*7b70*/  LOP3.LUT P0, RZ, R0, 0x3, R47, 0x48, !PT ;  /* 0x0000000300ff7812 */ /* 0x000ff6000780482f */
[----:B------:R-:W-:Y:S02]  /*7b80*/  @!UPT UIADD3 URZ, UPT, UPT, URZ, URZ, URZ ;  /* 0x000000fffffff290 */ /* 0x000fe4000fffe0ff */
[----:B------:R-:W-:Y:S05]  /*7b90*/  @!P0 BRA `(.L_x_136) ;  /* 0x0000000000408947 */ /* 0x000fea0003800000 */
[----:B------:R-:W1:Y:S01]  /*7ba0*/  LDCU.64 UR8, c[0x4][0x70] ;  /* 0x01000e00ff0877ac */ /* 0x000e620008000a00 */
[----:B------:R-:W-:Y:S01]  /*7bb0*/  MOV R3, 0x0 ;  /* 0x0000000000037802 */ /* 0x000fe20000000f00 */
[----:B------:R-:W-:Y:S02]  /*7bc0*/  HFMA2 R12, -RZ, RZ, 0, 5.9604644775390625e-08 ;  /* 0x00000001ff0c7431 */ /* 0x000fe400000001ff */
[----:B------:R-:W-:Y:S02]  /*7bd0*/  IMAD.MOV.U32 R8, RZ, RZ, 0x192 ;  /* 0x00000192ff087424 */ /* 0x000fe400078e00ff */
[----:B------:R-:W-:Y:S01]  /*7be0*/  IMAD.MOV.U32 R13, RZ, RZ, RZ ;  /* 0x000000ffff0d7224 */ /* 0x000fe200078e00ff */
[----:B------:R-:W2:Y:S01]  /*7bf0*/  LDCU.64 UR6, c[0x4][0x78] ;  /* 0x01000f00ff0677ac */ /* 0x000ea20008000a00 */
[----:B------:R-:W3:Y:S01]  /*7c00*/  LDC.64 R2, c[0x4][R3] ;  /* 0x0100000003027b82 */ /* 0x000ee20000000a00 */
[----:B------:R-:W5:Y:S01]  /*7c10*/  LDCU.64 UR4, c[0x4][0x10] ;  /* 0x01000200ff0477ac */ /* 0x000f620008000a00 */
[----:B-1----:R-:W-:Y:S01]  /*7c20*/  MOV R5, UR9 ;  /* 0x0000000900057c02 */ /* 0x002fe20008000f00 */
[----:B------:R-:W-:Y:S01]  /*7c30*/  IMAD.U32 R4, RZ, RZ, UR8 ;  /* 0x00000008ff047e24 */ /* 0x000fe2000f8e00ff */
[----:B--2---:R-:W-:Y:S01]  /*7c40*/  MOV R7, UR7 ;  /* 0x0000000700077c02 */ /* 0x004fe20008000f00 */
[----:B------:R-:W-:Y:S01]  /*7c50*/  IMAD.U32 R6, RZ, RZ, UR6 ;  /* 0x00000006ff067e24 */ /* 0x000fe2000f8e00ff */
[----:B-----5:R-:W-:Y:S01]  /*7c60*/  MOV R11, UR5 ;  /* 0x00000005000b7c02 */ /* 0x020fe20008000f00 */
[----:B------:R-:W-:Y:S02]  /*7c70*/  IMAD.U32 R10, RZ, RZ, UR4 ;  /* 0x00000004ff0a7e24 */ /* 0x000fe4000f8e00ff */
[----:B------:R-:W-:Y:S07]  /*7c80*/  LEPC R20, `(.L_x_136) ;  /* 0x000000001014794e */ /* 0x000fee0000000000 */
[----:B---34-:R-:W-:Y:S05]  /*7c90*/  CALL.ABS.NOINC R2 ;  /* 0x0000000002007343 */ /* 0x018fea0003c00000 */
.L_x_136:
[----:B------:R-:W-:Y:S01]  /*7ca0*/  ISETP.NE.AND P0, PT, R58, RZ, PT ;  /* 0x000000ff3a00720c */ /* 0x000fe20003f05270 */
[----:B------:R-:W-:Y:S05]  /*7cb0*/  WARPSYNC.ALL ;  /* 0x0000000000007948 */ /* 0x000fea0003800000 */
[----:B------:R-:W-:Y:S01]  /*7cc0*/  R2UR UR4, R25 ;  /* 0x00000000190472ca */ /* 0x000fe200000e0000 */
[----:B------:R-:W-:Y:S01]  /*7cd0*/  BSSY.RECONVERGENT B0, `(.L_x_137) ;  /* 0x000005b000007945 */ /* 0x000fe20003800200 */
[C---:B----4-:R-:W-:Y:S02]  /*7ce0*/  SHF.L.U32 R0, R28.reuse, 0x10, RZ ;  /* 0x000000101c007819 */ /* 0x050fe400000006ff */
[----:B------:R-:W-:Y:S02]  /*7cf0*/  LOP3.LUT R2, R28, 0xffff0000, RZ, 0xc0, !PT ;  /* 0xffff00001c027812 */ /* 0x000fe400078ec0ff */
[C---:B------:R-:W-:Y:S02]  /*7d00*/  SHF.L.U32 R20, R29.reuse, 0x10, RZ ;  /* 0x000000101d147819 */ /* 0x040fe400000006ff */
[----:B------:R-:W-:Y:S02]  /*7d10*/  LOP3.LUT R21, R29, 0xffff0000, RZ, 0xc0, !PT ;  /* 0xffff00001d157812 */ /* 0x000fe400078ec0ff */
[C---:B------:R-:W-:Y:S02]  /*7d20*/  SHF.L.U32 R25, R30.reuse, 0x10, RZ ;  /* 0x000000101e197819 */ /* 0x040fe400000006ff */
[----:B------:R-:W-:Y:S01]  /*7d30*/  LOP3.LUT R27, R30, 0xffff0000, RZ, 0xc0, !PT ;  /* 0xffff00001e1b7812 */ /* 0x000fe200078ec0ff */
[----:B------:R-:W1:Y:S01]  /*7d40*/  LDTM.x16 R4, tmem[UR4+0x10] ;  /* 0x00001004000479ee */ /* 0x000e620008240000 */
[C---:B------:R-:W-:Y:S01]  /*7d50*/  SHF.L.U32 R28, R31.reuse, 0x10, RZ ;  /* 0x000000101f1c7819 */ /* 0x040fe200000006ff */
[----:B------:R-:W-:Y:S01]  /*7d60*/  NOP ;  /* 0x0000000000007918 */ /* 0x000fe20000000000 */
[----:B------:R-:W-:Y:S02]  /*7d70*/  LOP3.LUT R29, R31, 0xffff0000, RZ, 0xc0, !PT ;  /* 0xffff00001f1d7812 */ /* 0x000fe400078ec0ff */
[C---:B------:R-:W-:Y:S02]  /*7d80*/  SHF.L.U32 R30, R36.reuse, 0x10, RZ ;  /* 0x00000010241e7819 */ /* 0x040fe400000006ff */
[----:B------:R-:W-:Y:S02]  /*7d90*/  LOP3.LUT R31, R36, 0xffff0000, RZ, 0xc0, !PT ;  /* 0xffff0000241f7812 */ /* 0x000fe400078ec0ff */
[C---:B------:R-:W-:Y:S02]  /*7da0*/  SHF.L.U32 R32, R37.reuse, 0x10, RZ ;  /* 0x0000001025207819 */ /* 0x040fe400000006ff */
[----:B------:R-:W-:Y:S02]  /*7db0*/  LOP3.LUT R33, R37, 0xffff0000, RZ, 0xc0, !PT ;  /* 0xffff000025217812 */ /* 0x000fe400078ec0ff */
[C---:B------:R-:W-:Y:S02]  /*7dc0*/  SHF.L.U32 R34, R38.reuse, 0x10, RZ ;  /* 0x0000001026227819 */ /* 0x040fe400000006ff */
[----:B------:R-:W-:Y:S02]  /*7dd0*/  LOP3.LUT R35, R38, 0xffff0000, RZ, 0xc0, !PT ;  /* 0xffff000026237812 */ /* 0x000fe400078ec0ff */
[----:B------:R-:W-:Y:S02]  /*7de0*/  IADD3 R53, PT, PT, R53, 0x190, RZ ;  /* 0x0000019035357810 */ /* 0x000fe40007ffe0ff */
[----:B------:R-:W-:Y:S02]  /*7df0*/  SHF.L.U32 R36, R39, 0x10, RZ ;  /* 0x0000001027247819 */ /* 0x000fe400000006ff */
[----:B------:R-:W-:Y:S02]  /*7e00*/  LOP3.LUT R53, R53, 0xfefffff8, RZ, 0xc0, !PT ;  /* 0xfefffff835357812 */ /* 0x000fe400078ec0ff */
[----:B------:R-:W-:Y:S01]  /*7e10*/  LOP3.LUT R37, R39, 0xffff0000, RZ, 0xc0, !PT ;  /* 0xffff000027257812 */ /* 0x000fe200078ec0ff */
[C---:B-1----:R-:W-:Y:S01]  /*7e20*/  FMUL R4, R24.reuse, R4 ;  /* 0x0000000418047220 */ /* 0x042fe20000400000 */
[----:B------:R1:W-:Y:S01]  /*7e30*/  SYNCS.ARRIVE.TRANS64.RED.A1T0 RZ, [R53+URZ], RZ ;  /* 0x000000ff35ff79a7 */ /* 0x0003e200081004ff */
[C---:B------:R-:W-:Y:S01]  /*7e40*/  FMUL R5, R24.reuse, R5 ;  /* 0x0000000518057220 */ /* 0x040fe20000400000 */
[----:B------:R-:W-:Y:S01]  /*7e50*/  FMUL R6, R24, R6 ;  /* 0x0000000618067220 */ /* 0x000fe20000400000 */
[----:B------:R-:W-:Y:S01]  /*7e60*/  FFMA R4, R26, R0, R4 ;  /* 0x000000001a047223 */ /* 0x000fe20000000004 */
[----:B------:R-:W-:Y:S01]  /*7e70*/  FMUL R0, R24, R7 ;  /* 0x0000000718007220 */ /* 0x000fe20000400000 */
[C---:B------:R-:W-:Y:S01]  /*7e80*/  FFMA R5, R26.reuse, R2, R5 ;  /* 0x000000021a057223 */ /* 0x040fe20000000005 */
[----:B------:R-:W-:Y:S01]  /*7e90*/  FFMA R6, R26, R20, R6 ;  /* 0x000000141a067223 */ /* 0x000fe20000000006 */
[----:B------:R-:W-:Y:S01]  /*7ea0*/  FMUL R2, R24, R8 ;  /* 0x0000000818027220 */ /* 0x000fe20000400000 */
[----:B------:R-:W-:Y:S01]  /*7eb0*/  FFMA R0, R26, R21, R0 ;  /* 0x000000151a007223 */ /* 0x000fe20000000000 */
[C---:B------:R-:W-:Y:S01]  /*7ec0*/  FMUL R3, R24.reuse, R9 ;  /* 0x0000000918037220 */ /* 0x040fe20000400000 */
[----:B------:R-:W-:Y:S01]  /*7ed0*/  F2FP.BF16.F32.PACK_AB R4, R5, R4 ;  /* 0x000000040504723e */ /* 0x000fe200000010ff */
[C---:B------:R-:W-:Y:S01]  /*7ee0*/  FMUL R7, R24.reuse, R10 ;  /* 0x0000000a18077220 */ /* 0x040fe20000400000 */
[----:B------:R-:W-:Y:S01]  /*7ef0*/  FMUL R11, R24, R11 ;  /* 0x0000000b180b7220 */ /* 0x000fe20000400000 */
[----:B------:R-:W-:Y:S01]  /*7f00*/  F2FP.BF16.F32.PACK_AB R5, R0, R6 ;  /* 0x000000060005723e */ /* 0x000fe200000010ff */
[----:B------:R-:W-:Y:S01]  /*7f10*/  FFMA R2, R26, R25, R2 ;  /* 0x000000191a027223 */ /* 0x000fe20000000002 */
[----:B------:R-:W-:Y:S01]  /*7f20*/  FMUL R8, R24, R12 ;  /* 0x0000000c18087220 */ /* 0x000fe20000400000 */
[----:B------:R-:W-:Y:S01]  /*7f30*/  MOV R0, UR44 ;  /* 0x0000002c00007c02 */ /* 0x000fe20008000f00 */
[----:B------:R-:W-:Y:S01]  /*7f40*/  FFMA R3, R26, R27, R3 ;  /* 0x0000001b1a037223 */ /* 0x000fe20000000003 */
[----:B------:R-:W-:Y:S01]  /*7f50*/  FMUL R9, R24, R13 ;  /* 0x0000000d18097220 */ /* 0x000fe20000400000 */
[----:B------:R-:W-:Y:S01]  /*7f60*/  FFMA R7, R26, R28, R7 ;  /* 0x0000001c1a077223 */ /* 0x000fe20000000007 */
[----:B------:R-:W-:Y:S01]  /*7f70*/  FMUL R10, R24, R14 ;  /* 0x0000000e180a7220 */ /* 0x000fe20000400000 */
[----:B------:R-:W-:Y:S01]  /*7f80*/  FFMA R11, R26, R29, R11 ;  /* 0x0000001d1a0b7223 */ /* 0x000fe2000000000b */
[----:B------:R-:W-:Y:S01]  /*7f90*/  FMUL R15, R24, R15 ;  /* 0x0000000f180f7220 */ /* 0x000fe20000400000 */
[----:B------:R-:W-:Y:S01]  /*7fa0*/  FFMA R8, R26, R30, R8 ;  /* 0x0000001e1a087223 */ /* 0x000fe20000000008 */
[----:B------:R-:W-:Y:S01]  /*7fb0*/  LEA R0, R0, R44, 0xb ;  /* 0x0000002c00007211 */ /* 0x000fe200078e58ff */
[----:B------:R-:W-:Y:S01]  /*7fc0*/  FMUL R12, R24, R16 ;  /* 0x00000010180c7220 */ /* 0x000fe20000400000 */
[----:B------:R-:W-:Y:S01]  /*7fd0*/  FFMA R9, R26, R31, R9 ;  /* 0x0000001f1a097223 */ /* 0x000fe20000000009 */
[----:B------:R-:W-:Y:S01]  /*7fe0*/  FMUL R13, R24, R17 ;  /* 0x00000011180d7220 */ /* 0x000fe20000400000 */
[----:B------:R-:W-:Y:S01]  /*7ff0*/  FFMA R10, R26, R32, R10 ;  /* 0x000000201a0a7223 */ /* 0x000fe2000000000a */
[----:B------:R-:W-:Y:S01]  /*8000*/  FMUL R14, R24, R18 ;  /* 0x00000012180e7220 */ /* 0x000fe20000400000 */
[----:B------:R-:W-:Y:S01]  /*8010*/  FFMA R15, R26, R33, R15 ;  /* 0x000000211a0f7223 */ /* 0x000fe2000000000f */
[----:B------:R-:W-:Y:S01]  /*8020*/  FMUL R19, R24, R19 ;  /* 0x0000001318137220 */ /* 0x000fe20000400000 */
[----:B------:R-:W-:Y:S01]  /*8030*/  F2FP.BF16.F32.PACK_AB R6, R3, R2 ;  /* 0x000000020306723e */ /* 0x000fe200000010ff */
[C---:B------:R-:W-:Y:S01]  /*8040*/  FFMA R12, R26.reuse, R34, R12 ;  /* 0x000000221a0c7223 */ /* 0x040fe2000000000c */
[----:B------:R-:W-:Y:S01]  /*8050*/  F2FP.BF16.F32.PACK_AB R7, R11, R7 ;  /* 0x000000070b07723e */ /* 0x000fe200000010ff */
[----:B------:R-:W-:Y:S01]  /*8060*/  FFMA R13, R26, R35, R13 ;  /* 0x000000231a0d7223 */ /* 0x000fe2000000000d */
[----:B------:R-:W-:Y:S01]  /*8070*/  LEA R0, R0, UR45, 0x1 ;  /* 0x0000002d00007c11 */ /* 0x000fe2000f8e08ff */
[C---:B------:R-:W-:Y:S01]  /*8080*/  FFMA R14, R26.reuse, R36, R14 ;  /* 0x000000241a0e7223 */ /* 0x040fe2000000000e */
[----:B------:R-:W-:Y:S01]  /*8090*/  FFMA R19, R26, R37, R19 ;  /* 0x000000251a137223 */ /* 0x000fe20000000013 */
[----:B------:R-:W-:Y:S02]  /*80a0*/  F2FP.BF16.F32.PACK_AB R8, R9, R8 ;  /* 0x000000080908723e */ /* 0x000fe400000010ff */
        /* <DEDUP_REMOVED lines=15> */
[----:B------:R-:W-:Y:S02]  /*81a0*/  ULEA UR5, UR44, UR45, 0xc ;  /* 0x0000002d2c057291 */ /* 0x000fe4000f8e60ff */
[----:B------:R-:W-:Y:S02]  /*81b0*/  UIADD3 UR13, UPT, UPT, UR49, 0x10, URZ ;  /* 0x00000010310d7890 */ /* 0x000fe4000fffe0ff */
[----:B------:R-:W-:Y:S02]  /*81c0*/  UIADD3 UR12, UPT, UPT, UR5, 0x300, URZ ;  /* 0x00000300050c7890 */ /* 0x000fe4000fffe0ff */
[----:B------:R-:W-:Y:S01]  /*81d0*/  UIADD3 UR8, UPT, UPT, UR5, 0xb00, URZ ;  /* 0x00000b0005087890 */ /* 0x000fe2000fffe0ff */
[----:B------:R-:W-:Y:S01]  /*81e0*/  UMOV UR14, UR50 ;  /* 0x00000032000e7c82 */ /* 0x000fe20008000000 */
[----:B------:R-:W-:Y:S01]  /*81f0*/  UMOV UR15, UR36 ;  /* 0x00000024000f7c82 */ /* 0x000fe20008000000 */
[----:B------:R-:W-:Y:S01]  /*8200*/  UIADD3 UR9, UPT, UPT, UR49, 0x30, URZ ;  /* 0x0000003031097890 */ /* 0x000fe2000fffe0ff */
[----:B------:R-:W-:Y:S01]  /*8210*/  UMOV UR10, UR50 ;  /* 0x00000032000a7c82 */ /* 0x000fe20008000000 */
[----:B------:R-:W-:Y:S01]  /*8220*/  UMOV UR11, UR36 ;  /* 0x00000024000b7c82 */ /* 0x000fe20008000000 */
[----:B--2---:R-:W-:Y:S04]  /*8230*/  UIADD3 UR4, UP0, UPT, UR6, 0x680, URZ ;  /* 0x0000068006047890 */ /* 0x004fe8000ff1e0ff */
[----:B------:R-:W-:Y:S09]  /*8240*/  UIADD3.X UR5, UPT, UPT, URZ, UR7, URZ, UP0, !UPT ;  /* 0x00000007ff057290 */ /* 0x000ff200087fe4ff */
[----:B------:R2:W-:Y:S01]  /*8250*/  UTMASTG.3D [UR12], [UR4] ;  /* 0x0000000c040073b5 */ /* 0x0005e20008010000 */
[----:B------:R2:W-:Y:S02]  /*8260*/  UTMASTG.3D [UR8], [UR4] ;  /* 0x00000008040073b5 */ /* 0x0005e40008010000 */
[----:B--2---:R0:W-:Y:S02]  /*8270*/  UTMACMDFLUSH ;  /* 0x00000000000079b7 */ /* 0x0041e40000000000 */
.L_x_138:
[----:B------:R-:W-:Y:S05]  /*8280*/  BSYNC.RECONVERGENT B0 ;  /* 0x0000000000007941 */ /* 0x000fea0003800200 */
.L_x_137:
[----:B------:R-:W-:Y:S01]  /*8290*/  UIADD3 UR4, UPT, UPT, UR44, 0x1, URZ ;  /* 0x000000012c047890 */ /* 0x000fe2000fffe0ff */
[----:B------:R-:W-:Y:S03]  /*82a0*/  BSSY.RECONVERGENT B0, `(.L_x_139) ;  /* 0x0000008000007945 */ /* 0x000fe60003800200 */
[----:B------:R-:W-:Y:S04]  /*82b0*/  UISETP.NE.AND UP0, UPT, UR4, 0x3, UPT ;  /* 0x000000030400788c */ /* 0x000fe8000bf05270 */
[----:B------:R-:W-:Y:S02]  /*82c0*/  UISETP.EQ.XOR UP1, UPT, UR46, 0x3, !UP0 ;  /* 0x000000032e00788c */ /* 0x000fe4000c722a70 */
[----:B------:R-:W-:Y:S02]  /*82d0*/  USEL UR47, UR4, URZ, UP0 ;  /* 0x000000ff042f7287 */ /* 0x000fe40008000000 */
[----:B------:R-:W-:Y:S04]  /*82e0*/  USEL UR5, URZ, 0x1, !UP1 ;  /* 0x00000001ff057887 */ /* 0x000fe8000c800000 */
[----:B------:R-:W-:Y:S01]  /*82f0*/  ULOP3.LUT UR54, UR54, UR5, URZ, 0x3c, !UPT ;  /* 0x0000000536367292 */ /* 0x000fe2000f8e3cff */
[----:B------:R-:W-:Y:S11]  /*8300*/  @P0 BRA `(.L_x_140) ;  /* 0x0000000000040947 */ /* 0x000ff60003800000 */
[----:B------:R-:W-:Y:S04]  /*8310*/  DEPBAR.LE SB0, 0x1 ;  /* 0x000080400000791a */ /* 0x000fe80000000000 */
.L_x_140:
[----:B------:R-:W-:Y:S05]  /*8320*/  BSYNC.RECONVERGENT B0 ;  /* 0x0000000000007941 */ /* 0x000fea0003800200 */
.L_x_139:
[----:B------:R-:W-:Y:S01]  /*8330*/  BAR.SYNC.DEFER_BLOCKING 0x1, 0x80 ;  /* 0x0042000000007b1d */ /* 0x000fe20000010000 */
[----:B------:R-:W-:Y:S01]  /*8340*/  UISETP.NE.AND UP0, UPT, UR53, -0x2, UPT ;  /* 0xfffffffe3500788c */ /* 0x000fe2000bf05270 */
[----:B------:R-:W-:Y:S08]  /*8350*/  IADD3 R22, PT, PT, R22, 0x1, RZ ;  /* 0x0000000116167810 */ /* 0x000ff00007ffe0ff */
[----:B------:R-:W-:Y:S05]  /*8360*/  BRA.U !UP0, `(.L_x_141) ;  /* 0x0000000108287547 */ /* 0x000fea000b800000 */
[----:B-1----:R-:W1:Y:S01]  /*8370*/  S2R R0, SR_CgaCtaId ;  /* 0x0000000000007919 */ /* 0x002e620000008800 */
[----:B------:R-:W-:Y:S01]  /*8380*/  ISETP.NE.AND P0, PT, R60, RZ, PT ;  /* 0x000000ff3c00720c */ /* 0x000fe20003f05270 */
[----:B------:R-:W-:Y:S01]  /*8390*/  IMAD.U32 R2, RZ, RZ, UR52 ;  /* 0x00000034ff027e24 */ /* 0x000fe2000f8e00ff */
[----:B------:R-:W-:Y:S04]  /*83a0*/  UIADD3 UR4, UPT, UPT, UR52, 0x1, URZ ;  /* 0x0000000134047890 */ /* 0x000fe8000fffe0ff */
[----:B------:R-:W-:Y:S04]  /*83b0*/  UISETP.NE.AND UP0, UPT, UR4, 0x3, UPT ;  /* 0x000000030400788c */ /* 0x000fe8000bf05270 */
[----:B------:R-:W-:Y:S03]  /*83c0*/  USEL UR52, UR4, URZ, UP0 ;  /* 0x000000ff04347287 */ /* 0x000fe60008000000 */
[----:B------:R-:W-:Y:S05]  /*83d0*/  @P0 LEA R2, R2, UR45, 0x3 ;  /* 0x0000002d02020c11 */ /* 0x000fea000f8e18ff */
[----:B------:R-:W-:Y:S05]  /*83e0*/  @P0 VIADD R2, R2, 0x128 ;  /* 0x0000012802020836 */ /* 0x000fea0000000000 */
[----:B-1----:R-:W-:Y:S04]  /*83f0*/  @P0 PRMT R0, R0, 0x654, R2 ;  /* 0x0000065400000816 */ /* 0x002fe80000000002 */
[----:B------:R2:W-:Y:S03]  /*8400*/  @P0 SYNCS.ARRIVE.TRANS64.RED.A1T0 RZ, [R0+URZ], RZ ;  /* 0x000000ff00ff09a7 */ /* 0x0005e600081004ff */
.L_x_141:
[----:B------:R-:W-:Y:S01]  /*8410*/  R2UR UR6, R59 ;  /* 0x000000003b0672ca */ /* 0x000fe200000e0000 */
[----:B------:R-:W-:Y:S01]  /*8420*/  UIADD3 UR53, UPT, UPT, UR53, 0x2, URZ ;  /* 0x0000000235357890 */ /* 0x000fe2000fffe0ff */
[----:B------:R-:W-:Y:S01]  /*8430*/  R2UR UR5, R50 ;  /* 0x00000000320572ca */ /* 0x000fe200000e0000 */
[----:B------:R-:W-:Y:S01]  /*8440*/  UMOV UR36, UR63 ;  /* 0x0000003f00247c82 */ /* 0x000fe20008000000 */
[----:B------:R-:W-:Y:S02]  /*8450*/  R2UR UR4, R51 ;  /* 0x00000000330472ca */ /* 0x000fe400000e0000 */
[----:B------:R-:W-:Y:S02]  /*8460*/  ISETP.NE.AND P0, PT, R55, 0x2, PT ;  /* 0x000000023700780c */ /* 0x000fe40003f05270 */
[----:B------:R-:W-:Y:S02]  /*8470*/  ISETP.NE.AND P1, PT, R22, 0x4, PT ;  /* 0x000000041600780c */ /* 0x000fe40003f25270 */
[----:B------:R-:W-:Y:S02]  /*8480*/  SEL R2, RZ, 0x1, P0 ;  /* 0x00000001ff027807 */ /* 0x000fe40000000000 */
[----:B-12---:R-:W-:Y:S01]  /*8490*/  SEL R0, RZ, 0x1, P1 ;  /* 0x00000001ff007807 */ /* 0x006fe20000800000 */
[----:B------:R-:W-:Y:S01]  /*84a0*/  UISETP.NE.AND UP0, UPT, UR6, URZ, UPT ;  /* 0x000000ff0600728c */ /* 0x000fe2000bf05270 */
[----:B------:R-:W-:Y:S01]  /*84b0*/  LOP3.LUT R56, R56, R2, RZ, 0x3c, !PT ;  /* 0x0000000238387212 */ /* 0x000fe200078e3cff */
[----:B------:R-:W-:Y:S01]  /*84c0*/  UIADD3 UR33, UPT, UPT, UR37, UR5, URZ ;  /* 0x0000000525217290 */ /* 0x000fe2000fffe0ff */
[----:B------:R-:W-:Y:S01]  /*84d0*/  LOP3.LUT R57, R57, R0, RZ, 0x3c, !PT ;  /* 0x0000000039397212 */ /* 0x000fe200078e3cff */
[----:B------:R-:W-:Y:S01]  /*84e0*/  UIADD3 UR32, UPT, UPT, UR38, UR4, URZ ;  /* 0x0000000426207290 */ /* 0x000fe2000fffe0ff */
[----:B------:R-:W-:Y:S02]  /*84f0*/  SEL R55, R55, RZ, P0 ;  /* 0x000000ff37377207 */ /* 0x000fe40000000000 */
[----:B------:R-:W-:Y:S02]  /*8500*/  SEL R22, R22, RZ, P1 ;  /* 0x000000ff16167207 */ /* 0x000fe40000800000 */
[----:B------:R-:W-:Y:S07]  /*8510*/  BRA.U UP0, `(.L_x_142) ;  /* 0xffffffdd004c7547 */ /* 0x000fee000b83ffff */
[----:B------:R-:W-:-:S13]  /*8520*/  R2UR UR4, R52 ;  /* 0x00000000340472ca */ /* 0x000fda00000e0000 */
[----:B------:R-:W-:-:S09]  /*8530*/  UISETP.NE.AND UP0, UPT, UR4, URZ, UPT ;  /* 0x000000ff0400728c */ /* 0x000fd2000bf05270 */
[----:B------:R-:W-:Y:S05]  /*8540*/  BRA.U !UP0, `(.L_x_143) ;  /* 0x0000000108487547 */ /* 0x000fea000b800000 */
[----:B------:R-:W1:Y:S02]  /*8550*/  LDCU.64 UR4, c[0x0][0x890] ;  /* 0x00011200ff0477ac */ /* 0x000e640008000a00 */
[----:B-1----:R-:W-:-:S04]  /*8560*/  UISETP.NE.U32.AND UP0, UPT, UR4, URZ, UPT ;  /* 0x000000ff0400728c */ /* 0x002fc8000bf05070 */
[----:B------:R-:W-:-:S09]  /*8570*/  UISETP.NE.AND.EX UP0, UPT, UR5, URZ, UPT, UP0 ;  /* 0x000000ff0500728c */ /* 0x000fd2000bf05300 */
[----:B------:R-:W-:Y:S05]  /*8580*/  BRA.U UP0, `(.L_x_144) ;  /* 0x00000001000c7547 */ /* 0x000fea000b800000 */
[----:B------:R-:W-:-:S13]  /*8590*/  FSETP.NEU.AND P0, PT, R26, RZ, PT ;  /* 0x000000ff1a00720b */ /* 0x000fda0003f0d000 */
[----:B------:R-:W-:Y:S05]  /*85a0*/  @!P0 EXIT ;  /* 0x000000000000894d */ /* 0x000fea0003800000 */
[----:B------:R-:W-:Y:S05]  /*85b0*/  BRA `(.L_x_143) ;  /* 0x00000000002c7947 */ /* 0x000fea0003800000 */
.L_x_144:
[----:B------:R-:W-:Y:S01]  /*85c0*/  ISETP.NE.AND P0, PT, R54, RZ, PT ;  /* 0x000000ff3600720c */ /* 0x000fe20003f05270 */
[----:B------:R-:W-:-:S12]  /*85d0*/  BSSY.RECONVERGENT B0, `(.L_x_143) ;  /* 0x0000009000007945 */ /* 0x000fd80003800200 */
[----:B------:R-:W-:Y:S05]  /*85e0*/  @P0 BRA `(.L_x_145) ;  /* 0x0000000000140947 */ /* 0x000fea0003800000 */
[----:B------:R-:W1:Y:S02]  /*85f0*/  LDCU.64 UR4, c[0x0][0x888] ;  /* 0x00011100ff0477ac */ /* 0x000e640008000a00 */
[----:B-1----:R-:W-:-:S04]  /*8600*/  ISETP.NE.U32.AND P0, PT, RZ, UR4, PT ;  /* 0x00000004ff007c0c */ /* 0x002fc8000bf05070 */
[----:B------:R-:W-:-:S13]  /*8610*/  ISETP.NE.AND.EX P0, PT, RZ, UR5, PT, P0 ;  /* 0x00000005ff007c0c */ /* 0x000fda000bf05300 */
[----:B------:R-:W-:Y:S05]  /*8620*/  @!P0 EXIT ;  /* 0x000000000000894d */ /* 0x000fea0003800000 */
[----:B------:R-:W-:Y:S05]  /*8630*/  BRA `(.L_x_146) ;  /* 0x0000000000087947 */ /* 0x000fea0003800000 */
.L_x_145:
[----:B------:R-:W-:-:S13]  /*8640*/  FSETP.NEU.AND P0, PT, R26, RZ, PT ;  /* 0x000000ff1a00720b */ /* 0x000fda0003f0d000 */
[----:B------:R-:W-:Y:S05]  /*8650*/  @!P0 EXIT ;  /* 0x000000000000894d */ /* 0x000fea0003800000 */
.L_x_146:
[----:B------:R-:W-:Y:S05]  /*8660*/  BSYNC.RECONVERGENT B0 ;  /* 0x0000000000007941 */ /* 0x000fea0003800200 */
.L_x_143:
[----:B------:R-:W1:Y:S01]  /*8670*/  S2UR UR5, SR_CgaCtaId ;  /* 0x00000000000579c3 */ /* 0x000e620000008800 */
[----:B------:R-:W-:Y:S01]  /*8680*/  ULEA UR4, UR52, UR45, 0x3 ;  /* 0x0000002d34047291 */ /* 0x000fe2000f8e18ff */
[----:B------:R-:W-:-:S04]  /*8690*/  DEPBAR.LE SB0, 0x0 ;  /* 0x000080000000791a */ /* 0x000fc80000000000 */
[----:B------:R-:W-:-:S04]  /*86a0*/  UIADD3 UR4, UPT, UPT, UR4, 0x128, URZ ;  /* 0x0000012804047890 */ /* 0x000fc8000fffe0ff */
[----:B-1----:R-:W-:-:S09]  /*86b0*/  UPRMT UR4, UR5, 0x654, UR4 ;  /* 0x0000065405047896 */ /* 0x002fd20008000004 */
[----:B------:R-:W-:Y:S01]  /*86c0*/  SYNCS.ARRIVE.TRANS64.RED.A1T0 RZ, [UR4], RZ ;  /* 0x000000ffffff79a7 */ /* 0x000fe20008100404 */
[----:B------:R-:W-:Y:S05]  /*86d0*/  EXIT ;  /* 0x000000000000794d */ /* 0x000fea0003800000 */
.L_x_25:
[----:B-1----:R1:W3:Y:S02]  /*86e0*/  SYNCS.PHASECHK.TRANS64.TRYWAIT P0, [R0+URZ+0x1c0], R2 ;  /* 0x0001c002000075a7 */ /* 0x0022e400080011ff */
[----:B---3--:R-:W-:Y:S05]  /*86f0*/  @!P0 NANOSLEEP.SYNCS 0x989680 ;  /* 0x009896800000895d */ /* 0x008fea0003900000 */
[----:B------:R-:W3:Y:S02]  /*8700*/  @!P0 SYNCS.PHASECHK.TRANS64 P0, [R0+URZ+0x1c0], R2 ;  /* 0x0001c002000085a7 */ /* 0x000ee400080010ff */
[----:B---3--:R-:W-:Y:S05]  /*8710*/  @!P0 BRA `(.L_x_25) ;  /* 0xfffffffc00f08947 */ /* 0x008fea000383ffff */
[----:B------:R-:W-:Y:S05]  /*8720*/  BRA `(.L_x_147) ;  /* 0xffffff9400587947 */ /* 0x000fea000383ffff */
.L_x_28:
[----:B-1----:R-:W-:-:S07]  /*8730*/  MOV R0, UR33 ;  /* 0x0000002100007c02 */ /* 0x002fce0008000f00 */
.L_x_148:
[----:B-1----:R1:W3:Y:S02]  /*8740*/  SYNCS.PHASECHK.TRANS64.TRYWAIT P0, [R0+URZ+0x88], R3 ;  /* 0x00008803000075a7 */ /* 0x0022e400080011ff */
[----:B---3--:R-:W-:Y:S05]  /*8750*/  @!P0 NANOSLEEP.SYNCS 0x989680 ;  /* 0x009896800000895d */ /* 0x008fea0003900000 */
[----:B------:R-:W3:Y:S02]  /*8760*/  @!P0 SYNCS.PHASECHK.TRANS64 P0, [R0+URZ+0x88], R3 ;  /* 0x00008803000085a7 */ /* 0x000ee400080010ff */
[----:B---3--:R-:W-:Y:S05]  /*8770*/  @!P0 BRA `(.L_x_148) ;  /* 0xfffffffc00f08947 */ /* 0x008fea000383ffff */
[----:B------:R-:W-:Y:S05]  /*8780*/  BRA `(.L_x_27) ;  /* 0xffffff9400a87947 */ /* 0x000fea000383ffff */
.L_x_35:
[----:B-1----:R-:W-:-:S07]  /*8790*/  MOV R0, UR9 ;  /* 0x0000000900007c02 */ /* 0x002fce0008000f00 */
.L_x_149:
[----:B-1----:R1:W3:Y:S02]  /*87a0*/  SYNCS.PHASECHK.TRANS64.TRYWAIT P0, [R0+URZ+0x88], R3 ;  /* 0x00008803000075a7 */ /* 0x0022e400080011ff */
[----:B---3--:R-:W-:Y:S05]  /*87b0*/  @!P0 NANOSLEEP.SYNCS 0x989680 ;  /* 0x009896800000895d */ /* 0x008fea0003900000 */
[----:B------:R-:W3:Y:S02]  /*87c0*/  @!P0 SYNCS.PHASECHK.TRANS64 P0, [R0+URZ+0x88], R3 ;  /* 0x00008803000085a7 */ /* 0x000ee400080010ff */
[----:B---3--:R-:W-:Y:S05]  /*87d0*/  @!P0 BRA `(.L_x_149) ;  /* 0xfffffffc00f08947 */ /* 0x008fea000383ffff */
[----:B------:R-:W-:Y:S05]  /*87e0*/  BRA `(.L_x_34) ;  /* 0xffffff98006c7947 */ /* 0x000fea000383ffff */
.L_x_40:
[----:B-1----:R1:W3:Y:S02]  /*87f0*/  SYNCS.PHASECHK.TRANS64.TRYWAIT P0, [R3+URZ+0x150], R0 ;  /* 0x00015000030075a7 */ /* 0x0022e400080011ff */
[----:B---3--:R-:W-:Y:S05]  /*8800*/  @!P0 NANOSLEEP.SYNCS 0x989680 ;  /* 0x009896800000895d */ /* 0x008fea0003900000 */
[----:B------:R-:W3:Y:S02]  /*8810*/  @!P0 SYNCS.PHASECHK.TRANS64 P0, [R3+URZ+0x150], R0 ;  /* 0x00015000030085a7 */ /* 0x000ee400080010ff */
[----:B---3--:R-:W-:Y:S05]  /*8820*/  @!P0 BRA `(.L_x_40) ;  /* 0xfffffffc00f08947 */ /* 0x008fea000383ffff */
[----:B------:R-:W-:Y:S05]  /*8830*/  BRA `(.L_x_150) ;  /* 0xffffff9c00107947 */ /* 0x000fea000383ffff */
.L_x_44:
[----:B------:R-:W-:-:S07]  /*8840*/  MOV R0, UR4 ;  /* 0x0000000400007c02 */ /* 0x000fce0008000f00 */
.L_x_151:
[----:B-1----:R1:W3:Y:S02]  /*8850*/  SYNCS.PHASECHK.TRANS64.TRYWAIT P0, [R0+URZ], R2 ;  /* 0x00000002000075a7 */ /* 0x0022e400080011ff */
[----:B---3--:R-:W-:Y:S05]  /*8860*/  @!P0 NANOSLEEP.SYNCS 0x989680 ;  /* 0x009896800000895d */ /* 0x008fea0003900000 */
[----:B------:R-:W3:Y:S02]  /*8870*/  @!P0 SYNCS.PHASECHK.TRANS64 P0, [R0+URZ], R2 ;  /* 0x00000002000085a7 */ /* 0x000ee400080010ff */
[----:B---3--:R-:W-:Y:S05]  /*8880*/  @!P0 BRA `(.L_x_151) ;  /* 0xfffffffc00f08947 */ /* 0x008fea000383ffff */
[----:B------:R-:W-:Y:S05]  /*8890*/  BRA `(.L_x_152) ;  /* 0xffffffa000bc7947 */ /* 0x000fea000383ffff */
.L_x_45:
[----:B------:R-:W-:-:S07]  /*88a0*/  MOV R0, UR5 ;  /* 0x0000000500007c02 */ /* 0x000fce0008000f00 */
.L_x_153:
[----:B-1----:R1:W3:Y:S02]  /*88b0*/  SYNCS.PHASECHK.TRANS64.TRYWAIT P0, [R0+URZ], R3 ;  /* 0x00000003000075a7 */ /* 0x0022e400080011ff */
[----:B---3--:R-:W-:Y:S05]  /*88c0*/  @!P0 NANOSLEEP.SYNCS 0x989680 ;  /* 0x009896800000895d */ /* 0x008fea0003900000 */
[----:B------:R-:W3:Y:S02]  /*88d0*/  @!P0 SYNCS.PHASECHK.TRANS64 P0, [R0+URZ], R3 ;  /* 0x00000003000085a7 */ /* 0x000ee400080010ff */
[----:B---3--:R-:W-:Y:S05]  /*88e0*/  @!P0 BRA `(.L_x_153) ;  /* 0xfffffffc00f08947 */ /* 0x008fea000383ffff */
[----:B------:R-:W-:Y:S05]  /*88f0*/  BRA `(.L_x_154) ;  /* 0xffffffa000c87947 */ /* 0x000fea000383ffff */
.L_x_46:
[----:B------:R-:W-:-:S07]  /*8900*/  MOV R0, UR5 ;  /* 0x0000000500007c02 */ /* 0x000fce0008000f00 */
.L_x_155:
[----:B-1----:R1:W3:Y:S02]  /*8910*/  SYNCS.PHASECHK.TRANS64.TRYWAIT P0, [R0+URZ], R3 ;  /* 0x00000003000075a7 */ /* 0x0022e400080011ff */
[----:B---3--:R-:W-:Y:S05]  /*8920*/  @!P0 NANOSLEEP.SYNCS 0x989680 ;  /* 0x009896800000895d */ /* 0x008fea0003900000 */
[----:B------:R-:W3:Y:S02]  /*8930*/  @!P0 SYNCS.PHASECHK.TRANS64 P0, [R0+URZ], R3 ;  /* 0x00000003000085a7 */ /* 0x000ee400080010ff */
[----:B---3--:R-:W-:Y:S05]  /*8940*/  @!P0 BRA `(.L_x_155) ;  /* 0xfffffffc00f08947 */ /* 0x008fea000383ffff */
[----:B------:R-:W-:Y:S05]  /*8950*/  BRA `(.L_x_156) ;  /* 0xffffffa000d47947 */ /* 0x000fea000383ffff */
.L_x_47:
[----:B------:R-:W-:-:S07]  /*8960*/  MOV R0, UR5 ;  /* 0x0000000500007c02 */ /* 0x000fce0008000f00 */
.L_x_157:
[----:B-1----:R1:W3:Y:S02]  /*8970*/  SYNCS.PHASECHK.TRANS64.TRYWAIT P0, [R0+URZ], R3 ;  /* 0x00000003000075a7 */ /* 0x0022e400080011ff */
[----:B---3--:R-:W-:Y:S05]  /*8980*/  @!P0 NANOSLEEP.SYNCS 0x989680 ;  /* 0x009896800000895d */ /* 0x008fea0003900000 */
[----:B------:R-:W3:Y:S02]  /*8990*/  @!P0 SYNCS.PHASECHK.TRANS64 P0, [R0+URZ], R3 ;  /* 0x00000003000085a7 */ /* 0x000ee400080010ff */
[----:B---3--:R-:W-:Y:S05]  /*89a0*/  @!P0 BRA `(.L_x_157) ;  /* 0xfffffffc00f08947 */ /* 0x008fea000383ffff */
[----:B------:R-:W-:Y:S05]  /*89b0*/  BRA `(.L_x_158) ;  /* 0xffffffa000e07947 */ /* 0x000fea000383ffff */
.L_x_48:
[----:B------:R-:W-:-:S07]  /*89c0*/  MOV R0, UR5 ;  /* 0x0000000500007c02 */ /* 0x000fce0008000f00 */
.L_x_159:
[----:B-1----:R1:W3:Y:S02]  /*89d0*/  SYNCS.PHASECHK.TRANS64.TRYWAIT P0, [R0+URZ], R3 ;  /* 0x00000003000075a7 */ /* 0x0022e400080011ff */
[----:B---3--:R-:W-:Y:S05]  /*89e0*/  @!P0 NANOSLEEP.SYNCS 0x989680 ;  /* 0x009896800000895d */ /* 0x008fea0003900000 */
[----:B------:R-:W3:Y:S02]  /*89f0*/  @!P0 SYNCS.PHASECHK.TRANS64 P0, [R0+URZ], R3 ;  /* 0x00000003000085a7 */ /* 0x000ee400080010ff */
[----:B---3--:R-:W-:Y:S05]  /*8a00*/  @!P0 BRA `(.L_x_159) ;  /* 0xfffffffc00f08947 */ /* 0x008fea000383ffff */
[----:B------:R-:W-:Y:S05]  /*8a10*/  BRA `(.L_x_160) ;  /* 0xffffffa000ec7947 */ /* 0x000fea000383ffff */
.L_x_49:
[----:B------:R-:W-:-:S07]  /*8a20*/  MOV R0, UR5 ;  /* 0x0000000500007c02 */ /* 0x000fce0008000f00 */
.L_x_161:
[----:B-1----:R1:W3:Y:S02]  /*8a30*/  SYNCS.PHASECHK.TRANS64.TRYWAIT P0, [R0+URZ], R3 ;  /* 0x00000003000075a7 */ /* 0x0022e400080011ff */
[----:B---3--:R-:W-:Y:S05]  /*8a40*/  @!P0 NANOSLEEP.SYNCS 0x989680 ;  /* 0x009896800000895d */ /* 0x008fea0003900000 */
[----:B------:R-:W3:Y:S02]  /*8a50*/  @!P0 SYNCS.PHASECHK.TRANS64 P0, [R0+URZ], R3 ;  /* 0x00000003000085a7 */ /* 0x000ee400080010ff */
[----:B---3--:R-:W-:Y:S05]  /*8a60*/  @!P0 BRA `(.L_x_161) ;  /* 0xfffffffc00f08947 */ /* 0x008fea000383ffff */
[----:B------:R-:W-:Y:S05]  /*8a70*/  BRA `(.L_x_162) ;  /* 0xffffffa000f87947 */ /* 0x000fea000383ffff */
.L_x_50:
[----:B------:R-:W-:-:S07]  /*8a80*/  MOV R0, UR5 ;  /* 0x0000000500007c02 */ /* 0x000fce0008000f00 */
.L_x_163:
[----:B-1----:R1:W3:Y:S02]  /*8a90*/  SYNCS.PHASECHK.TRANS64.TRYWAIT P0, [R0+URZ], R3 ;  /* 0x00000003000075a7 */ /* 0x0022e400080011ff */
[----:B---3--:R-:W-:Y:S05]  /*8aa0*/  @!P0 NANOSLEEP.SYNCS 0x989680 ;  /* 0x009896800000895d */ /* 0x008fea0003900000 */
[----:B------:R-:W3:Y:S02]  /*8ab0*/  @!P0 SYNCS.PHASECHK.TRANS64 P0, [R0+URZ], R3 ;  /* 0x00000003000085a7 */ /* 0x000ee400080010ff */
[----:B---3--:R-:W-:Y:S05]  /*8ac0*/  @!P0 BRA `(.L_x_163) ;  /* 0xfffffffc00f08947 */ /* 0x008fea000383ffff */
[----:B------:R-:W-:Y:S05]  /*8ad0*/  BRA `(.L_x_164) ;  /* 0xffffffa400047947 */ /* 0x000fea000383ffff */
.L_x_51:
[----:B------:R-:W-:-:S07]  /*8ae0*/  MOV R0, UR5 ;  /* 0x0000000500007c02 */ /* 0x000fce0008000f00 */
.L_x_165:
[----:B-1----:R1:W3:Y:S02]  /*8af0*/  SYNCS.PHASECHK.TRANS64.TRYWAIT P0, [R0+URZ], R3 ;  /* 0x00000003000075a7 */ /* 0x0022e400080011ff */
[----:B---3--:R-:W-:Y:S05]  /*8b00*/  @!P0 NANOSLEEP.SYNCS 0x989680 ;  /* 0x009896800000895d */ /* 0x008fea0003900000 */
[----:B------:R-:W3:Y:S02]  /*8b10*/  @!P0 SYNCS.PHASECHK.TRANS64 P0, [R0+URZ], R3 ;  /* 0x00000003000085a7 */ /* 0x000ee400080010ff */
[----:B---3--:R-:W-:Y:S05]  /*8b20*/  @!P0 BRA `(.L_x_165) ;  /* 0xfffffffc00f08947 */ /* 0x008fea000383ffff */
[----:B------:R-:W-:Y:S05]  /*8b30*/  BRA `(.L_x_166) ;  /* 0xffffffa400107947 */ /* 0x000fea000383ffff */
.L_x_52:
[----:B------:R-:W-:-:S07]  /*8b40*/  MOV R0, UR5 ;  /* 0x0000000500007c02 */ /* 0x000fce0008000f00 */
.L_x_167:
[----:B-1----:R1:W3:Y:S02]  /*8b50*/  SYNCS.PHASECHK.TRANS64.TRYWAIT P0, [R0+URZ], R3 ;  /* 0x00000003000075a7 */ /* 0x0022e400080011ff */
[----:B---3--:R-:W-:Y:S05]  /*8b60*/  @!P0 NANOSLEEP.SYNCS 0x989680 ;  /* 0x009896800000895d */ /* 0x008fea0003900000 */
[----:B------:R-:W3:Y:S02]  /*8b70*/  @!P0 SYNCS.PHASECHK.TRANS64 P0, [R0+URZ], R3 ;  /* 0x00000003000085a7 */ /* 0x000ee400080010ff */
[----:B---3--:R-:W-:Y:S05]  /*8b80*/  @!P0 BRA `(.L_x_167) ;  /* 0xfffffffc00f08947 */ /* 0x008fea000383ffff */
[----:B------:R-:W-:Y:S05]  /*8b90*/  BRA `(.L_x_168) ;  /* 0xffffffa4001c7947 */ /* 0x000fea000383ffff */
.L_x_53:
[----:B------:R-:W-:-:S07]  /*8ba0*/  MOV R0, UR5 ;  /* 0x0000000500007c02 */ /* 0x000fce0008000f00 */
.L_x_169:
[----:B-1----:R1:W3:Y:S02]  /*8bb0*/  SYNCS.PHASECHK.TRANS64.TRYWAIT P0, [R0+URZ], R3 ;  /* 0x00000003000075a7 */ /* 0x0022e400080011ff */
[----:B---3--:R-:W-:Y:S05]  /*8bc0*/  @!P0 NANOSLEEP.SYNCS 0x989680 ;  /* 0x009896800000895d */ /* 0x008fea0003900000 */
[----:B------:R-:W3:Y:S02]  /*8bd0*/  @!P0 SYNCS.PHASECHK.TRANS64 P0, [R0+URZ], R3 ;  /* 0x00000003000085a7 */ /* 0x000ee400080010ff */
[----:B---3--:R-:W-:Y:S05]  /*8be0*/  @!P0 BRA `(.L_x_169) ;  /* 0xfffffffc00f08947 */ /* 0x008fea000383ffff */
[----:B------:R-:W-:Y:S05]  /*8bf0*/  BRA `(.L_x_170) ;  /* 0xffffffa400287947 */ /* 0x000fea000383ffff */
.L_x_54:
[----:B------:R-:W-:-:S07]  /*8c00*/  MOV R0, UR5 ;  /* 0x0000000500007c02 */ /* 0x000fce0008000f00 */
.L_x_171:
[----:B-1----:R1:W3:Y:S02]  /*8c10*/  SYNCS.PHASECHK.TRANS64.TRYWAIT P0, [R0+URZ], R3 ;  /* 0x00000003000075a7 */ /* 0x0022e400080011ff */
[----:B---3--:R-:W-:Y:S05]  /*8c20*/  @!P0 NANOSLEEP.SYNCS 0x989680 ;  /* 0x009896800000895d */ /* 0x008fea0003900000 */
[----:B------:R-:W3:Y:S02]  /*8c30*/  @!P0 SYNCS.PHASECHK.TRANS64 P0, [R0+URZ], R3 ;  /* 0x00000003000085a7 */ /* 0x000ee400080010ff */
[----:B---3--:R-:W-:Y:S05]  /*8c40*/  @!P0 BRA `(.L_x_171) ;  /* 0xfffffffc00f08947 */ /* 0x008fea000383ffff */
[----:B------:R-:W-:Y:S05]  /*8c50*/  BRA `(.L_x_172) ;  /* 0xffffffa400347947 */ /* 0x000fea000383ffff */
.L_x_55:
[----:B------:R-:W-:-:S07]  /*8c60*/  MOV R0, UR5 ;  /* 0x0000000500007c02 */ /* 0x000fce0008000f00 */
.L_x_173:
[----:B-1----:R1:W3:Y:S02]  /*8c70*/  SYNCS.PHASECHK.TRANS64.TRYWAIT P0, [R0+URZ], R3 ;  /* 0x00000003000075a7 */ /* 0x0022e400080011ff */
[----:B---3--:R-:W-:Y:S05]  /*8c80*/  @!P0 NANOSLEEP.SYNCS 0x989680 ;  /* 0x009896800000895d */ /* 0x008fea0003900000 */
[----:B------:R-:W3:Y:S02]  /*8c90*/  @!P0 SYNCS.PHASECHK.TRANS64 P0, [R0+URZ], R3 ;  /* 0x00000003000085a7 */ /* 0x000ee400080010ff */
[----:B---3--:R-:W-:Y:S05]  /*8ca0*/  @!P0 BRA `(.L_x_173) ;  /* 0xfffffffc00f08947 */ /* 0x008fea000383ffff */
[----:B------:R-:W-:Y:S05]  /*8cb0*/  BRA `(.L_x_174) ;  /* 0xffffffa400407947 */ /* 0x000fea000383ffff */
.L_x_56:
[----:B------:R-:W-:-:S07]  /*8cc0*/  MOV R0, UR5 ;  /* 0x0000000500007c02 */ /* 0x000fce0008000f00 */
.L_x_175:
[----:B-1----:R1:W3:Y:S02]  /*8cd0*/  SYNCS.PHASECHK.TRANS64.TRYWAIT P0, [R0+URZ], R3 ;  /* 0x00000003000075a7 */ /* 0x0022e400080011ff */
[----:B---3--:R-:W-:Y:S05]  /*8ce0*/  @!P0 NANOSLEEP.SYNCS 0x989680 ;  /* 0x009896800000895d */ /* 0x008fea0003900000 */
[----:B------:R-:W3:Y:S02]  /*8cf0*/  @!P0 SYNCS.PHASECHK.TRANS64 P0, [R0+URZ], R3 ;  /* 0x00000003000085a7 */ /* 0x000ee400080010ff */
[----:B---3--:R-:W-:Y:S05]  /*8d00*/  @!P0 BRA `(.L_x_175) ;  /* 0xfffffffc00f08947 */ /* 0x008fea000383ffff */
[----:B------:R-:W-:Y:S05]  /*8d10*/  BRA `(.L_x_176) ;  /* 0xffffffa4004c7947 */ /* 0x000fea000383ffff */
.L_x_57:
[----:B------:R-:W-:-:S07]  /*8d20*/  MOV R0, UR5 ;  /* 0x0000000500007c02 */ /* 0x000fce0008000f00 */
.L_x_177:
[----:B-1----:R1:W3:Y:S02]  /*8d30*/  SYNCS.PHASECHK.TRANS64.TRYWAIT P0, [R0+URZ], R3 ;  /* 0x00000003000075a7 */ /* 0x0022e400080011ff */
[----:B---3--:R-:W-:Y:S05]  /*8d40*/  @!P0 NANOSLEEP.SYNCS 0x989680 ;  /* 0x009896800000895d */ /* 0x008fea0003900000 */
[----:B------:R-:W3:Y:S02]  /*8d50*/  @!P0 SYNCS.PHASECHK.TRANS64 P0, [R0+URZ], R3 ;  /* 0x00000003000085a7 */ /* 0x000ee400080010ff */
[----:B---3--:R-:W-:Y:S05]  /*8d60*/  @!P0 BRA `(.L_x_177) ;  /* 0xfffffffc00f08947 */ /* 0x008fea000383ffff */
[----:B------:R-:W-:Y:S05]  /*8d70*/  BRA `(.L_x_178) ;  /* 0xffffffa400587947 */ /* 0x000fea000383ffff */
.L_x_58:
[----:B------:R-:W-:-:S07]  /*8d80*/  MOV R0, UR5 ;  /* 0x0000000500007c02 */ /* 0x000fce0008000f00 */
.L_x_179:
[----:B-1----:R1:W3:Y:S02]  /*8d90*/  SYNCS.PHASECHK.TRANS64.TRYWAIT P0, [R0+URZ], R3 ;  /* 0x00000003000075a7 */ /* 0x0022e400080011ff */
[----:B---3--:R-:W-:Y:S05]  /*8da0*/  @!P0 NANOSLEEP.SYNCS 0x989680 ;  /* 0x009896800000895d */ /* 0x008fea0003900000 */
[----:B------:R-:W3:Y:S02]  /*8db0*/  @!P0 SYNCS.PHASECHK.TRANS64 P0, [R0+URZ], R3 ;  /* 0x00000003000085a7 */ /* 0x000ee400080010ff */
[----:B---3--:R-:W-:Y:S05]  /*8dc0*/  @!P0 BRA `(.L_x_179) ;  /* 0xfffffffc00f08947 */ /* 0x008fea000383ffff */
[----:B------:R-:W-:Y:S05]  /*8dd0*/  BRA `(.L_x_180) ;  /* 0xffffffa400647947 */ /* 0x000fea000383ffff */
.L_x_59:
[----:B------:R-:W-:-:S07]  /*8de0*/  MOV R0, UR5 ;  /* 0x0000000500007c02 */ /* 0x000fce0008000f00 */
.L_x_181:
[----:B-1----:R1:W3:Y:S02]  /*8df0*/  SYNCS.PHASECHK.TRANS64.TRYWAIT P0, [R0+URZ], R3 ;  /* 0x00000003000075a7 */ /* 0x0022e400080011ff */
[----:B---3--:R-:W-:Y:S05]  /*8e00*/  @!P0 NANOSLEEP.SYNCS 0x989680 ;  /* 0x009896800000895d */ /* 0x008fea0003900000 */
[----:B------:R-:W3:Y:S02]  /*8e10*/  @!P0 SYNCS.PHASECHK.TRANS64 P0, [R0+URZ], R3 ;  /* 0x00000003000085a7 */ /* 0x000ee400080010ff */
[----:B---3--:R-:W-:Y:S05]  /*8e20*/  @!P0 BRA `(.L_x_181) ;  /* 0xfffffffc00f08947 */ /* 0x008fea000383ffff */
[----:B------:R-:W-:Y:S05]  /*8e30*/  BRA `(.L_x_182) ;  /* 0xffffffa400707947 */ /* 0x000fea000383ffff */
.L_x_62:
[----:B--2---:R2:W3:Y:S02]  /*8e40*/  SYNCS.PHASECHK.TRANS64.TRYWAIT P0, [R0+URZ+0x1b0], R4 ;  /* 0x0001b004000075a7 */ /* 0x0044e400080011ff */
[----:B---3--:R-:W-:Y:S05]  /*8e50*/  @!P0 NANOSLEEP.SYNCS 0x989680 ;  /* 0x009896800000895d */ /* 0x008fea0003900000 */
[----:B------:R-:W3:Y:S02]  /*8e60*/  @!P0 SYNCS.PHASECHK.TRANS64 P0, [R0+URZ+0x1b0], R4 ;  /* 0x0001b004000085a7 */ /* 0x000ee400080010ff */
[----:B---3--:R-:W-:Y:S05]  /*8e70*/  @!P0 BRA `(.L_x_62) ;  /* 0xfffffffc00f08947 */ /* 0x008fea000383ffff */
[----:B------:R-:W-:Y:S05]  /*8e80*/  BRA `(.L_x_183) ;  /* 0xffffffa400d47947 */ /* 0x000fea000383ffff */
.L_x_63:
[----:B------:R-:W-:-:S07]  /*8e90*/  MOV R0, UR4 ;  /* 0x0000000400007c02 */ /* 0x000fce0008000f00 */
.L_x_184:
[----:B--2---:R2:W3:Y:S02]  /*8ea0*/  SYNCS.PHASECHK.TRANS64.TRYWAIT P0, [R0+URZ+0x160], R5 ;  /* 0x00016005000075a7 */ /* 0x0044e400080011ff */
[----:B---3--:R-:W-:Y:S05]  /*8eb0*/  @!P0 NANOSLEEP.SYNCS 0x989680 ;  /* 0x009896800000895d */ /* 0x008fea0003900000 */
[----:B------:R-:W3:Y:S02]  /*8ec0*/  @!P0 SYNCS.PHASECHK.TRANS64 P0, [R0+URZ+0x160], R5 ;  /* 0x00016005000085a7 */ /* 0x000ee400080010ff */
[----:B---3--:R-:W-:Y:S05]  /*8ed0*/  @!P0 BRA `(.L_x_184) ;  /* 0xfffffffc00f08947 */ /* 0x008fea000383ffff */
[----:B------:R-:W-:Y:S05]  /*8ee0*/  BRA `(.L_x_185) ;  /* 0xffffffa400e47947 */ /* 0x000fea000383ffff */
.L_x_64:
[----:B--2---:R2:W3:Y:S02]  /*8ef0*/  SYNCS.PHASECHK.TRANS64.TRYWAIT P1, [R0+URZ+0x150], R4 ;  /* 0x00015004000075a7 */ /* 0x0044e400080211ff */
[----:B---3--:R-:W-:Y:S05]  /*8f00*/  @!P1 NANOSLEEP.SYNCS 0x989680 ;  /* 0x009896800000995d */ /* 0x008fea0003900000 */
[----:B------:R-:W3:Y:S02]  /*8f10*/  @!P1 SYNCS.PHASECHK.TRANS64 P1, [R0+URZ+0x150], R4 ;  /* 0x00015004000095a7 */ /* 0x000ee400080210ff */
[----:B---3--:R-:W-:Y:S05]  /*8f20*/  @!P1 BRA `(.L_x_64) ;  /* 0xfffffffc00f09947 */ /* 0x008fea000383ffff */
[----:B------:R-:W-:Y:S05]  /*8f30*/  BRA `(.L_x_186) ;  /* 0xffffffa800147947 */ /* 0x000fea000383ffff */
.L_x_67:
[----:B------:R-:W-:-:S07]  /*8f40*/  MOV R0, UR4 ;  /* 0x0000000400007c02 */ /* 0x000fce0008000f00 */
.L_x_187:
[----:B--2---:R2:W3:Y:S02]  /*8f50*/  SYNCS.PHASECHK.TRANS64.TRYWAIT P0, [R0+URZ+0x160], R2 ;  /* 0x00016002000075a7 */ /* 0x0044e400080011ff */
[----:B---3--:R-:W-:Y:S05]  /*8f60*/  @!P0 NANOSLEEP.SYNCS 0x989680 ;  /* 0x009896800000895d */ /* 0x008fea0003900000 */
[----:B------:R-:W3:Y:S02]  /*8f70*/  @!P0 SYNCS.PHASECHK.TRANS64 P0, [R0+URZ+0x160], R2 ;  /* 0x00016002000085a7 */ /* 0x000ee400080010ff */
[----:B---3--:R-:W-:Y:S05]  /*8f80*/  @!P0 BRA `(.L_x_187) ;  /* 0xfffffffc00f08947 */ /* 0x008fea000383ffff */
[----:B------:R-:W-:Y:S05]  /*8f90*/  BRA `(.L_x_66) ;  /* 0xffffffa800687947 */ /* 0x000fea000383ffff */
.L_x_76:
[----:B--2---:R-:W-:-:S04]  /*8fa0*/  MOV R5, UR5 ;  /* 0x0000000500057c02 */ /* 0x004fc80008000f00 */
[----:B------:R2:W3:Y:S03]  /*8fb0*/  SYNCS.PHASECHK.TRANS64.TRYWAIT P0, [R5+URZ+0x8], R6 ;  /* 0x00000806050075a7 */ /* 0x0004e600080011ff */
[----:B---3--:R-:W-:Y:S05]  /*8fc0*/  @!P0 NANOSLEEP.SYNCS 0x989680 ;  /* 0x009896800000895d */ /* 0x008fea0003900000 */
[----:B------:R-:W3:Y:S02]  /*8fd0*/  @!P0 SYNCS.PHASECHK.TRANS64 P0, [R5+URZ+0x8], R6 ;  /* 0x00000806050085a7 */ /* 0x000ee400080010ff */
[----:B---3--:R-:W-:Y:S05]  /*8fe0*/  @!P0 BRA `(.L_x_76) ;  /* 0xfffffffc00ec8947 */ /* 0x008fea000383ffff */
[----:B------:R-:W-:Y:S05]  /*8ff0*/  BRA `(.L_x_75) ;  /* 0xffffffac00207947 */ /* 0x000fea000383ffff */
.L_x_78:
[----:B------:R-:W-:Y:S01]  /*9000*/  BSSY B0, `(.L_x_188) ;  /* 0x0000006000007945 */ /* 0x000fe20003800000 */
[----:B------:R-:W-:-:S07]  /*9010*/  MOV R15, 0xffffffff ;  /* 0xffffffff000f7802 */ /* 0x000fce0000000f00 */
[----:B-12--5:R-:W-:Y:S05]  /*9020*/  WARPSYNC.COLLECTIVE R15, `(.L_x_189) ;  /* 0x000000000f0c7348 */ /* 0x026fea0003c00000 */
[----:B------:R-:W-:Y:S02]  /*9030*/  ELECT P6, UR79, PT ;  /* 0x00000000004f782f */ /* 0x000fe400038c0000 */
[----:B------:R-:W-:Y:S01]  /*9040*/  MOV R14, UR79 ;  /* 0x0000004f000e7c02 */ /* 0x000fe20008000f00 */
[----:B-12--5:R-:W-:Y:S10]  /*9050*/  ENDCOLLECTIVE ;  /* 0x000000000000791b */ /* 0x026ff40003800000 */
.L_x_189:
[----:B------:R-:W-:Y:S05]  /*9060*/  BSYNC B0 ;  /* 0x0000000000007941 */ /* 0x000fea0003800000 */
.L_x_188:
[----:B------:R-:W-:Y:S05]  /*9070*/  BRA `(.L_x_190) ;  /* 0xffffffac00507947 */ /* 0x000fea000383ffff */
.L_x_80:
[----:B--2---:R-:W-:-:S04]  /*9080*/  MOV R3, UR5 ;  /* 0x0000000500037c02 */ /* 0x004fc80008000f00 */
[----:B------:R2:W3:Y:S03]  /*9090*/  SYNCS.PHASECHK.TRANS64.TRYWAIT P0, [R3+URZ+0x8], R4 ;  /* 0x00000804030075a7 */ /* 0x0004e600080011ff */
[----:B---3--:R-:W-:Y:S05]  /*90a0*/  @!P0 NANOSLEEP.SYNCS 0x989680 ;  /* 0x009896800000895d */ /* 0x008fea0003900000 */
[----:B------:R-:W3:Y:S02]  /*90b0*/  @!P0 SYNCS.PHASECHK.TRANS64 P0, [R3+URZ+0x8], R4 ;  /* 0x00000804030085a7 */ /* 0x000ee400080010ff */
[----:B---3--:R-:W-:Y:S05]  /*90c0*/  @!P0 BRA `(.L_x_80) ;  /* 0xfffffffc00ec8947 */ /* 0x008fea000383ffff */
[----:B------:R-:W-:Y:S05]  /*90d0*/  BRA `(.L_x_79) ;  /* 0xffffffac00547947 */ /* 0x000fea000383ffff */
.L_x_81:
[----:B-1----:R1:W2:Y:S02]  /*90e0*/  SYNCS.PHASECHK.TRANS64.TRYWAIT P0, [R0+URZ+0x150], R4 ;  /* 0x00015004000075a7 */ /* 0x0022a400080011ff */
[----:B--2---:R-:W-:Y:S05]  /*90f0*/  @!P0 NANOSLEEP.SYNCS 0x989680 ;  /* 0x009896800000895d */ /* 0x004fea0003900000 */
[----:B------:R-:W2:Y:S02]  /*9100*/  @!P0 SYNCS.PHASECHK.TRANS64 P0, [R0+URZ+0x150], R4 ;  /* 0x00015004000085a7 */ /* 0x000ea400080010ff */
[----:B--2---:R-:W-:Y:S05]  /*9110*/  @!P0 BRA `(.L_x_81) ;  /* 0xfffffffc00f08947 */ /* 0x004fea000383ffff */
[----:B------:R-:W-:Y:S05]  /*9120*/  BRA `(.L_x_191) ;  /* 0xffffffb000407947 */ /* 0x000fea000383ffff */
.L_x_83:
[----:B------:R-:W-:-:S07]  /*9130*/  MOV R0, UR31 ;  /* 0x0000001f00007c02 */ /* 0x000fce0008000f00 */
.L_x_192:
[----:B-1----:R1:W2:Y:S02]  /*9140*/  SYNCS.PHASECHK.TRANS64.TRYWAIT P0, [R0+URZ+0x190], R4 ;  /* 0x00019004000075a7 */ /* 0x0022a400080011ff */
[----:B--2---:R-:W-:Y:S05]  /*9150*/  @!P0 NANOSLEEP.SYNCS 0x989680 ;  /* 0x009896800000895d */ /* 0x004fea0003900000 */
[----:B------:R-:W2:Y:S02]  /*9160*/  @!P0 SYNCS.PHASECHK.TRANS64 P0, [R0+URZ+0x190], R4 ;  /* 0x00019004000085a7 */ /* 0x000ea400080010ff */
[----:B--2---:R-:W-:Y:S05]  /*9170*/  @!P0 BRA `(.L_x_192) ;  /* 0xfffffffc00f08947 */ /* 0x004fea000383ffff */
[----:B------:R-:W-:Y:S05]  /*9180*/  BRA `(.L_x_193) ;  /* 0xffffffb0008c7947 */ /* 0x000fea000383ffff */
.L_x_86:
[----:B------:R-:W-:Y:S07]  /*9190*/  MOV R0, UR5 ;  /* 0x0000000500007c02 */ /* 0x000fee0008000f00 */
.L_x_194:
[----:B-1----:R1:W2:Y:S02]  /*91a0*/  SYNCS.PHASECHK.TRANS64.TRYWAIT P0, [R0+URZ], R4 ;  /* 0x00000004000075a7 */ /* 0x0022a400080011ff */
[----:B--2---:R-:W-:Y:S05]  /*91b0*/  @!P0 NANOSLEEP.SYNCS 0x989680 ;  /* 0x009896800000895d */ /* 0x004fea0003900000 */
[----:B------:R-:W2:Y:S02]  /*91c0*/  @!P0 SYNCS.PHASECHK.TRANS64 P0, [R0+URZ], R4 ;  /* 0x00000004000085a7 */ /* 0x000ea400080010ff */
[----:B--2---:R-:W-:Y:S05]  /*91d0*/  @!P0 BRA `(.L_x_194) ;  /* 0xfffffffc00f08947 */ /* 0x004fea000383ffff */
[----:B------:R-:W-:Y:S05]  /*91e0*/  BRA `(.L_x_85) ;  /* 0xffffffb000a07947 */ /* 0x000fea000383ffff */
.L_x_90:
[----:B-1----:R-:W-:-:S07]  /*91f0*/  MOV R0, UR4 ;  /* 0x0000000400007c02 */ /* 0x002fce0008000f00 */
.L_x_195:
[----:B-1----:R1:W2:Y:S02]  /*9200*/  SYNCS.PHASECHK.TRANS64.TRYWAIT P0, [R0+URZ], R2 ;  /* 0x00000002000075a7 */ /* 0x0022a400080011ff */
[----:B--2---:R-:W-:Y:S05]  /*9210*/  @!P0 NANOSLEEP.SYNCS 0x989680 ;  /* 0x009896800000895d */ /* 0x004fea0003900000 */
[----:B------:R-:W2:Y:S02]  /*9220*/  @!P0 SYNCS.PHASECHK.TRANS64 P0, [R0+URZ], R2 ;  /* 0x00000002000085a7 */ /* 0x000ea400080010ff */
[----:B--2---:R-:W-:Y:S05]  /*9230*/  @!P0 BRA `(.L_x_195) ;  /* 0xfffffffc00f08947 */ /* 0x004fea000383ffff */
[----:B------:R-:W-:Y:S05]  /*9240*/  BRA `(.L_x_196) ;  /* 0xffffffb400947947 */ /* 0x000fea000383ffff */
.L_x_91:
[----:B------:R-:W-:-:S07]  /*9250*/  MOV R0, UR5 ;  /* 0x0000000500007c02 */ /* 0x000fce0008000f00 */
.L_x_197:
[----:B-1----:R1:W2:Y:S02]  /*9260*/  SYNCS.PHASECHK.TRANS64.TRYWAIT P0, [R0+URZ], R3 ;  /* 0x00000003000075a7 */ /* 0x0022a400080011ff */
[----:B--2---:R-:W-:Y:S05]  /*9270*/  @!P0 NANOSLEEP.SYNCS 0x989680 ;  /* 0x009896800000895d */ /* 0x004fea0003900000 */
[----:B------:R-:W2:Y:S02]  /*9280*/  @!P0 SYNCS.PHASECHK.TRANS64 P0, [R0+URZ], R3 ;  /* 0x00000003000085a7 */ /* 0x000ea400080010ff */
[----:B--2---:R-:W-:Y:S05]  /*9290*/  @!P0 BRA `(.L_x_197) ;  /* 0xfffffffc00f08947 */ /* 0x004fea000383ffff */
[----:B------:R-:W-:Y:S05]  /*92a0*/  BRA `(.L_x_198) ;  /* 0xffffffb400a07947 */ /* 0x000fea000383ffff */
.L_x_92:
[----:B------:R-:W-:-:S07]  /*92b0*/  MOV R0, UR5 ;  /* 0x0000000500007c02 */ /* 0x000fce0008000f00 */
.L_x_199:
[----:B-1----:R1:W2:Y:S02]  /*92c0*/  SYNCS.PHASECHK.TRANS64.TRYWAIT P0, [R0+URZ], R3 ;  /* 0x00000003000075a7 */ /* 0x0022a400080011ff */
[----:B--2---:R-:W-:Y:S05]  /*92d0*/  @!P0 NANOSLEEP.SYNCS 0x989680 ;  /* 0x009896800000895d */ /* 0x004fea0003900000 */
[----:B------:R-:W2:Y:S02]  /*92e0*/  @!P0 SYNCS.PHASECHK.TRANS64 P0, [R0+URZ], R3 ;  /* 0x00000003000085a7 */ /* 0x000ea400080010ff */
[----:B--2---:R-:W-:Y:S05]  /*92f0*/  @!P0 BRA `(.L_x_199) ;  /* 0xfffffffc00f08947 */ /* 0x004fea000383ffff */
[----:B------:R-:W-:Y:S05]  /*9300*/  BRA `(.L_x_200) ;  /* 0xffffffb400ac7947 */ /* 0x000fea000383ffff */
.L_x_95:
[----:B------:R-:W-:-:S07]  /*9310*/  MOV R0, UR26 ;  /* 0x0000001a00007c02 */ /* 0x000fce0008000f00 */
.L_x_201:
[----:B-1----:R1:W2:Y:S02]  /*9320*/  SYNCS.PHASECHK.TRANS64.TRYWAIT P1, [R0+URZ+0x1d0], R2 ;  /* 0x0001d002000075a7 */ /* 0x0022a400080211ff */
[----:B--2---:R-:W-:Y:S05]  /*9330*/  @!P1 NANOSLEEP.SYNCS 0x989680 ;  /* 0x009896800000995d */ /* 0x004fea0003900000 */
[----:B------:R-:W2:Y:S02]  /*9340*/  @!P1 SYNCS.PHASECHK.TRANS64 P1, [R0+URZ+0x1d0], R2 ;  /* 0x0001d002000095a7 */ /* 0x000ea400080210ff */
[----:B--2---:R-:W-:Y:S05]  /*9350*/  @!P1 BRA `(.L_x_201) ;  /* 0xfffffffc00f09947 */ /* 0x004fea000383ffff */
[----:B------:R-:W-:Y:S05]  /*9360*/  BRA `(.L_x_202) ;  /* 0xffffffb400f87947 */ /* 0x000fea000383ffff */
.L_x_100:
[----:B--2---:R2:W3:Y:S02]  /*9370*/  SYNCS.PHASECHK.TRANS64.TRYWAIT P0, [R8+URZ+0x150], R0 ;  /* 0x00015000080075a7 */ /* 0x0044e400080011ff */
[----:B---3--:R-:W-:Y:S05]  /*9380*/  @!P0 NANOSLEEP.SYNCS 0x989680 ;  /* 0x009896800000895d */ /* 0x008fea0003900000 */
[----:B------:R-:W3:Y:S02]  /*9390*/  @!P0 SYNCS.PHASECHK.TRANS64 P0, [R8+URZ+0x150], R0 ;  /* 0x00015000080085a7 */ /* 0x000ee400080010ff */
[----:B---3--:R-:W-:Y:S05]  /*93a0*/  @!P0 BRA `(.L_x_100) ;  /* 0xfffffffc00f08947 */ /* 0x008fea000383ffff */
[----:B------:R-:W-:Y:S05]  /*93b0*/  BRA `(.L_x_203) ;  /* 0xffffffbc00247947 */ /* 0x000fea000383ffff */
.L_x_103:
[----:B--2---:R-:W-:Y:S07]  /*93c0*/  MOV R0, UR29 ;  /* 0x0000001d00007c02 */ /* 0x004fee0008000f00 */
.L_x_204:
[----:B--2---:R2:W3:Y:S02]  /*93d0*/  SYNCS.PHASECHK.TRANS64.TRYWAIT P1, [R0+URZ+0x148], R2 ;  /* 0x00014802000075a7 */ /* 0x0044e400080211ff */
[----:B---3--:R-:W-:Y:S05]  /*93e0*/  @!P1 NANOSLEEP.SYNCS 0x989680 ;  /* 0x009896800000995d */ /* 0x008fea0003900000 */
[----:B------:R-:W3:Y:S02]  /*93f0*/  @!P1 SYNCS.PHASECHK.TRANS64 P1, [R0+URZ+0x148], R2 ;  /* 0x00014802000095a7 */ /* 0x000ee400080210ff */
[----:B---3--:R-:W-:Y:S05]  /*9400*/  @!P1 BRA `(.L_x_204) ;  /* 0xfffffffc00f09947 */ /* 0x008fea000383ffff */
[----:B------:R-:W-:Y:S05]  /*9410*/  BRA `(.L_x_102) ;  /* 0xffffffc0009c7947 */ /* 0x000fea000383ffff */
.L_x_106:
[----:B------:R-:W-:Y:S07]  /*9420*/  MOV R0, UR4 ;  /* 0x0000000400007c02 */ /* 0x000fee0008000f00 */
.L_x_205:
[----:B--2---:R2:W3:Y:S02]  /*9430*/  SYNCS.PHASECHK.TRANS64.TRYWAIT P0, [R0+URZ+0x128], R2 ;  /* 0x00012802000075a7 */ /* 0x0044e400080011ff */
[----:B---3--:R-:W-:Y:S05]  /*9440*/  @!P0 NANOSLEEP.SYNCS 0x989680 ;  /* 0x009896800000895d */ /* 0x008fea0003900000 */
[----:B------:R-:W3:Y:S02]  /*9450*/  @!P0 SYNCS.PHASECHK.TRANS64 P0, [R0+URZ+0x128], R2 ;  /* 0x00012802000085a7 */ /* 0x000ee400080010ff */
[----:B---3--:R-:W-:Y:S05]  /*9460*/  @!P0 BRA `(.L_x_205) ;  /* 0xfffffffc00f08947 */ /* 0x008fea000383ffff */
[----:B------:R-:W-:Y:S05]  /*9470*/  BRA `(.L_x_206) ;  /* 0xffffffc000f87947 */ /* 0x000fea000383ffff */
.L_x_107:
[----:B------:R-:W-:Y:S07]  /*9480*/  MOV R2, UR5 ;  /* 0x0000000500027c02 */ /* 0x000fee0008000f00 */
.L_x_207:
[----:B--2---:R2:W3:Y:S02]  /*9490*/  SYNCS.PHASECHK.TRANS64.TRYWAIT P0, [R2+URZ+0x128], R0 ;  /* 0x00012800020075a7 */ /* 0x0044e400080011ff */
[----:B---3--:R-:W-:Y:S05]  /*94a0*/  @!P0 NANOSLEEP.SYNCS 0x989680 ;  /* 0x009896800000895d */ /* 0x008fea0003900000 */
[----:B------:R-:W3:Y:S02]  /*94b0*/  @!P0 SYNCS.PHASECHK.TRANS64 P0, [R2+URZ+0x128], R0 ;  /* 0x00012800020085a7 */ /* 0x000ee400080010ff */
[----:B---3--:R-:W-:Y:S05]  /*94c0*/  @!P0 BRA `(.L_x_207) ;  /* 0xfffffffc00f08947 */ /* 0x008fea000383ffff */
[----:B------:R-:W-:Y:S05]  /*94d0*/  BRA `(.L_x_208) ;  /* 0xffffffc400807947 */ /* 0x000fea000383ffff */
.L_x_109:
[----:B------:R-:W-:-:S07]  /*94e0*/  MOV R0, UR4 ;  /* 0x0000000400007c02 */ /* 0x000fce0008000f00 */
.L_x_209:
[----:B--2---:R2:W4:Y:S02]  /*94f0*/  SYNCS.PHASECHK.TRANS64.TRYWAIT P0, [R0+URZ], R2 ;  /* 0x00000002000075a7 */ /* 0x00452400080011ff */
[----:B----4-:R-:W-:Y:S05]  /*9500*/  @!P0 NANOSLEEP.SYNCS 0x989680 ;  /* 0x009896800000895d */ /* 0x010fea0003900000 */
[----:B------:R-:W4:Y:S02]  /*9510*/  @!P0 SYNCS.PHASECHK.TRANS64 P0, [R0+URZ], R2 ;  /* 0x00000002000085a7 */ /* 0x000f2400080010ff */
[----:B----4-:R-:W-:Y:S05]  /*9520*/  @!P0 BRA `(.L_x_209) ;  /* 0xfffffffc00f08947 */ /* 0x010fea000383ffff */
[----:B------:R-:W-:Y:S05]  /*9530*/  BRA `(.L_x_210) ;  /* 0xffffffc800387947 */ /* 0x000fea000383ffff */
.L_x_110:
[----:B------:R-:W-:-:S07]  /*9540*/  MOV R0, UR5 ;  /* 0x0000000500007c02 */ /* 0x000fce0008000f00 */
.L_x_211:
[----:B--2---:R2:W4:Y:S02]  /*9550*/  SYNCS.PHASECHK.TRANS64.TRYWAIT P0, [R0+URZ], R2 ;  /* 0x00000002000075a7 */ /* 0x00452400080011ff */
[----:B----4-:R-:W-:Y:S05]  /*9560*/  @!P0 NANOSLEEP.SYNCS 0x989680 ;  /* 0x009896800000895d */ /* 0x010fea0003900000 */
[----:B------:R-:W4:Y:S02]  /*9570*/  @!P0 SYNCS.PHASECHK.TRANS64 P0, [R0+URZ], R2 ;  /* 0x00000002000085a7 */ /* 0x000f2400080010ff */
[----:B----4-:R-:W-:Y:S05]  /*9580*/  @!P0 BRA `(.L_x_211) ;  /* 0xfffffffc00f08947 */ /* 0x010fea000383ffff */
[----:B------:R-:W-:Y:S05]  /*9590*/  BRA `(.L_x_212) ;  /* 0xffffffc800447947 */ /* 0x000fea000383ffff */
.L_x_112:
[----:B-1----:R1:W2:Y:S02]  /*95a0*/  SYNCS.PHASECHK.TRANS64.TRYWAIT P0, [R3+URZ+0x150], R0 ;  /* 0x00015000030075a7 */ /* 0x0022a400080011ff */
[----:B--2---:R-:W-:Y:S05]  /*95b0*/  @!P0 NANOSLEEP.SYNCS 0x989680 ;  /* 0x009896800000895d */ /* 0x004fea0003900000 */
[----:B------:R-:W2:Y:S02]  /*95c0*/  @!P0 SYNCS.PHASECHK.TRANS64 P0, [R3+URZ+0x150], R0 ;  /* 0x00015000030085a7 */ /* 0x000ea400080010ff */
[----:B--2---:R-:W-:Y:S05]  /*95d0*/  @!P0 BRA `(.L_x_112) ;  /* 0xfffffffc00f08947 */ /* 0x004fea000383ffff */
[----:B------:R-:W-:Y:S05]  /*95e0*/  BRA `(.L_x_213) ;  /* 0xffffffcc002c7947 */ /* 0x000fea000383ffff */
.L_x_122:
[----:B-1----:R1:W2:Y:S02]  /*95f0*/  SYNCS.PHASECHK.TRANS64.TRYWAIT P1, [R0+URZ+0x110], R3 ;  /* 0x00011003000075a7 */ /* 0x0022a400080211ff */
[----:B--2---:R-:W-:Y:S05]  /*9600*/  @!P1 NANOSLEEP.SYNCS 0x989680 ;  /* 0x009896800000995d */ /* 0x004fea0003900000 */
[----:B------:R-:W2:Y:S02]  /*9610*/  @!P1 SYNCS.PHASECHK.TRANS64 P1, [R0+URZ+0x110], R3 ;  /* 0x00011003000095a7 */ /* 0x000ea400080210ff */
[----:B--2---:R-:W-:Y:S05]  /*9620*/  @!P1 BRA `(.L_x_122) ;  /* 0xfffffffc00f09947 */ /* 0x004fea000383ffff */
[----:B------:R-:W-:Y:S05]  /*9630*/  BRA `(.L_x_121) ;  /* 0xffffffd800ac7947 */ /* 0x000fea000383ffff */
.L_x_124:
[----:B-1----:R1:W4:Y:S02]  /*9640*/  SYNCS.PHASECHK.TRANS64.TRYWAIT P0, [R53+URZ+0x170], R2 ;  /* 0x00017002350075a7 */ /* 0x00232400080011ff */
[----:B----4-:R-:W-:Y:S05]  /*9650*/  @!P0 NANOSLEEP.SYNCS 0x989680 ;  /* 0x009896800000895d */ /* 0x010fea0003900000 */
[----:B------:R-:W4:Y:S02]  /*9660*/  @!P0 SYNCS.PHASECHK.TRANS64 P0, [R53+URZ+0x170], R2 ;  /* 0x00017002350085a7 */ /* 0x000f2400080010ff */
[----:B----4-:R-:W-:Y:S05]  /*9670*/  @!P0 BRA `(.L_x_124) ;  /* 0xfffffffc00f08947 */ /* 0x010fea000383ffff */
[----:B------:R-:W-:Y:S05]  /*9680*/  BRA `(.L_x_123) ;  /* 0xffffffd800dc7947 */ /* 0x000fea000383ffff */
.L_x_135:
[----:B-1----:R1:W2:Y:S02]  /*9690*/  SYNCS.PHASECHK.TRANS64.TRYWAIT P0, [R3+URZ+0x110], R66 ;  /* 0x00011042030075a7 */ /* 0x0022a400080011ff */
[----:B--2---:R-:W-:Y:S05]  /*96a0*/  @!P0 NANOSLEEP.SYNCS 0x989680 ;  /* 0x009896800000895d */ /* 0x004fea0003900000 */
[----:B------:R-:W2:Y:S02]  /*96b0*/  @!P0 SYNCS.PHASECHK.TRANS64 P0, [R3+URZ+0x110], R66 ;  /* 0x00011042030085a7 */ /* 0x000ea400080010ff */
[----:B--2---:R-:W-:Y:S05]  /*96c0*/  @!P0 BRA `(.L_x_135) ;  /* 0xfffffffc00f08947 */ /* 0x004fea000383ffff */
[----:B------:R-:W-:Y:S05]  /*96d0*/  BRA `(.L_x_134) ;  /* 0xffffffe400047947 */ /* 0x000fea000383ffff */
        .weak           $__internal_0_$__cuda_sm10x_tcgen05_guardrail_trap_col_being_dealloced_not_returned_by_alloc
        .type           $__internal_0_$__cuda_sm10x_tcgen05_guardrail_trap_col_being_dealloced_not_returned_by_alloc,@function
        .size           $__internal_0_$__cuda_sm10x_tcgen05_guardrail_trap_col_being_dealloced_not_returned_by_alloc,($__internal_1_$__cuda_sm10x_tcgen05_guardrail_trap_phase_invalid_during_alloc - $__internal_0_$__cuda_sm10x_tcgen05_guardrail_trap_col_being_dealloced_not_returned_by_alloc)
$__internal_0_$__cuda_sm10x_tcgen05_guardrail_trap_col_being_dealloced_not_returned_by_alloc:
[----:B------:R-:W-:Y:S05]  /*96e0*/  BPT.TRAP 0x1 ;  /* 0x000000040000795c */ /* 0x000fea0000300000 */
[----:B------:R-:W-:-:S04]  /*96f0*/  HFMA2 R3, -RZ, RZ, 0, 0 ;  /* 0x00000000ff037431 */ /* 0x000fc800000001ff */
[----:B------:R-:W-:Y:S05]  /*9700*/  RET.REL.NODEC R2 `(_ZN7cutlass13device_kernelINS_4gemm6kernel13GemmUniversalIN4cute5tupleIJiiiiEEENS1_10collective13CollectiveMmaINS1_35MainloopSm100TmaUmmaWarpSpecializedILi17ELi2ELi4ENS5_IJNS4_1CILi4EEENSA_ILi1EEESC_EEEEENS5_IJNSA_ILi128EEENSA_ILi64EEESG_EEENS_10bfloat16_tENS5_IJlSC_lEEESI_SJ_NS4_8TiledMMAINS4_8MMA_AtomIJNS4_26SM100_MMA_F16BF16_2x1SM_SSISI_SI_fLi128ELi64ELNS4_4UMMA5MajorE0ELSO_0ELNSN_7ScaleInE0ELSP_0EEEEEENS4_6LayoutINS5_IJSC_SC_SC_EEENS5_IJNSA_ILi0EEESU_SU_EEEEENS5_IJNS4_10UnderscoreESX_SX_EEEEENS4_18SM100_TMA_2SM_LOADENS4_14ComposedLayoutINS4_7SwizzleILi3ELi4ELi3EEENS4_18smem_ptr_flag_bitsILi16EEENSS_INS5_IJNSA_ILi8EEESG_EEENS5_IJSG_SC_EEEEEEEvNS4_8identityENS4_28SM100_TMA_2SM_LOAD_MULTICASTES1A_vS1B_EENS_8epilogue10collective18CollectiveEpilogueINS1E_23Sm100TmaWarpSpecializedILi3ELi2ELi16ELb1ELb0EEEJNS5_IJSG_SG_SG_EEENS5_IJNSS_ISG_SC_EENSS_INS5_IJNSA_ILi16EEENSA_ILi2EEEEEENS5_IJSC_NSA_ILi32EEEEEEEEEEESI_SJ_SI_SJ_NS1E_6fusion15FusionCallbacksIS1I_NS1S_17LinearCombinationISI_fSI_fLNS_15FloatRoundStyleE2EEES1J_S1R_JEEENS4_5SM1004TMEM4LOAD26SM100_TMEM_LOAD_32dp32b16xENS4_13SM90_TMA_LOADENS11_INS12_ILi1ELi4ELi3EEES15_NSS_INS5_IJS16_S1L_EEENS5_IJS1L_SC_EEEEEEENS4_39AutoVectorizingCopyWithAssumedAlignmentILi128EEENS4_14SM90_TMA_STOREES27_S29_S29_EEEvvEEEEvNT_6ParamsE) ;  /* 0xffffff68023c7950 */ /* 0x000fea0003c3ffff */
        .weak           $__internal_1_$__cuda_sm10x_tcgen05_guardrail_trap_phase_invalid_during_alloc
        .type           $__internal_1_$__cuda_sm10x_tcgen05_guardrail_trap_phase_invalid_during_alloc,@function
        .size           $__internal_1_$__cuda_sm10x_tcgen05_guardrail_trap_phase_invalid_during_alloc,($__internal_2_$__cuda_sm10x_tcgen05_guardrail_trap_unallocated_columns_being_dealloced - $__internal_1_$__cuda_sm10x_tcgen05_guardrail_trap_phase_invalid_during_alloc)
$__internal_1_$__cuda_sm10x_tcgen05_guardrail_trap_phase_invalid_during_alloc:
[----:B------:R-:W-:Y:S05]  /*9710*/  BPT.TRAP 0x1 ;  /* 0x000000040000795c */ /* 0x000fea0000300000 */
[----:B------:R-:W-:-:S04]  /*9720*/  MOV R5, 0x0 ;  /* 0x0000000000057802 */ /* 0x000fc80000000f00 */
[----:B------:R-:W-:Y:S05]  /*9730*/  RET.REL.NODEC R4 `(_ZN7cutlass13device_kernelINS_4gemm6kernel13GemmUniversalIN4cute5tupleIJiiiiEEENS1_10collective13CollectiveMmaINS1_35MainloopSm100TmaUmmaWarpSpecializedILi17ELi2ELi4ENS5_IJNS4_1CILi4EEENSA_ILi1EEESC_EEEEENS5_IJNSA_ILi128EEENSA_ILi64EEESG_EEENS_10bfloat16_tENS5_IJlSC_lEEESI_SJ_NS4_8TiledMMAINS4_8MMA_AtomIJNS4_26SM100_MMA_F16BF16_2x1SM_SSISI_SI_fLi128ELi64ELNS4_4UMMA5MajorE0ELSO_0ELNSN_7ScaleInE0ELSP_0EEEEEENS4_6LayoutINS5_IJSC_SC_SC_EEENS5_IJNSA_ILi0EEESU_SU_EEEEENS5_IJNS4_10UnderscoreESX_SX_EEEEENS4_18SM100_TMA_2SM_LOADENS4_14ComposedLayoutINS4_7SwizzleILi3ELi4ELi3EEENS4_18smem_ptr_flag_bitsILi16EEENSS_INS5_IJNSA_ILi8EEESG_EEENS5_IJSG_SC_EEEEEEEvNS4_8identityENS4_28SM100_TMA_2SM_LOAD_MULTICASTES1A_vS1B_EENS_8epilogue10collective18CollectiveEpilogueINS1E_23Sm100TmaWarpSpecializedILi3ELi2ELi16ELb1ELb0EEEJNS5_IJSG_SG_SG_EEENS5_IJNSS_ISG_SC_EENSS_INS5_IJNSA_ILi16EEENSA_ILi2EEEEEENS5_IJSC_NSA_ILi32EEEEEEEEEEESI_SJ_SI_SJ_NS1E_6fusion15FusionCallbacksIS1I_NS1S_17LinearCombinationISI_fSI_fLNS_15FloatRoundStyleE2EEES1J_S1R_JEEENS4_5SM1004TMEM4LOAD26SM100_TMEM_LOAD_32dp32b16xENS4_13SM90_TMA_LOADENS11_INS12_ILi1ELi4ELi3EEES15_NSS_INS5_IJS16_S1L_EEENS5_IJS1L_SC_EEEEEEENS4_39AutoVectorizingCopyWithAssumedAlignmentILi128EEENS4_14SM90_TMA_STOREES27_S29_S29_EEEvvEEEEvNT_6ParamsE) ;  /* 0xffffff6804307950 */ /* 0x000fea0003c3ffff */
        .weak           $__internal_2_$__cuda_sm10x_tcgen05_guardrail_trap_unallocated_columns_being_dealloced
        .type           $__internal_2_$__cuda_sm10x_tcgen05_guardrail_trap_unallocated_columns_being_dealloced,@function
        .size           $__internal_2_$__cuda_sm10x_tcgen05_guardrail_trap_unallocated_columns_being_dealloced,(.L_x_215 - $__internal_2_$__cuda_sm10x_tcgen05_guardrail_trap_unallocated_columns_being_dealloced)
$__internal_2_$__cuda_sm10x_tcgen05_guardrail_trap_unallocated_columns_being_dealloced:
[----:B------:R-:W-:Y:S05]  /*9740*/  BPT.TRAP 0x1 ;  /* 0x000000040000795c */ /* 0x000fea0000300000 */
[----:B------:R-:W-:-:S04]  /*9750*/  HFMA2 R3, -RZ, RZ, 0, 0 ;  /* 0x00000000ff037431 */ /* 0x000fc800000001ff */
[----:B------:R-:W-:Y:S05]  /*9760*/  RET.REL.NODEC R2 `(_ZN7cutlass13device_kernelINS_4gemm6kernel13GemmUniversalIN4cute5tupleIJiiiiEEENS1_10collective13CollectiveMmaINS1_35MainloopSm100TmaUmmaWarpSpecializedILi17ELi2ELi4ENS5_IJNS4_1CILi4EEENSA_ILi1EEESC_EEEEENS5_IJNSA_ILi128EEENSA_ILi64EEESG_EEENS_10bfloat16_tENS5_IJlSC_lEEESI_SJ_NS4_8TiledMMAINS4_8MMA_AtomIJNS4_26SM100_MMA_F16BF16_2x1SM_SSISI_SI_fLi128ELi64ELNS4_4UMMA5MajorE0ELSO_0ELNSN_7ScaleInE0ELSP_0EEEEEENS4_6LayoutINS5_IJSC_SC_SC_EEENS5_IJNSA_ILi0EEESU_SU_EEEEENS5_IJNS4_10UnderscoreESX_SX_EEEEENS4_18SM100_TMA_2SM_LOADENS4_14ComposedLayoutINS4_7SwizzleILi3ELi4ELi3EEENS4_18smem_ptr_flag_bitsILi16EEENSS_INS5_IJNSA_ILi8EEESG_EEENS5_IJSG_SC_EEEEEEEvNS4_8identityENS4_28SM100_TMA_2SM_LOAD_MULTICASTES1A_vS1B_EENS_8epilogue10collective18CollectiveEpilogueINS1E_23Sm100TmaWarpSpecializedILi3ELi2ELi16ELb1ELb0EEEJNS5_IJSG_SG_SG_EEENS5_IJNSS_ISG_SC_EENSS_INS5_IJNSA_ILi16EEENSA_ILi2EEEEEENS5_IJSC_NSA_ILi32EEEEEEEEEEESI_SJ_SI_SJ_NS1E_6fusion15FusionCallbacksIS1I_NS1S_17LinearCombinationISI_fSI_fLNS_15FloatRoundStyleE2EEES1J_S1R_JEEENS4_5SM1004TMEM4LOAD26SM100_TMEM_LOAD_32dp32b16xENS4_13SM90_TMA_LOADENS11_INS12_ILi1ELi4ELi3EEES15_NSS_INS5_IJS16_S1L_EEENS5_IJS1L_SC_EEEEEEENS4_39AutoVectorizingCopyWithAssumedAlignmentILi128EEENS4_14SM90_TMA_STOREES27_S29_S29_EEEvvEEEEvNT_6ParamsE) ;  /* 0xffffff6802247950 */ /* 0x000fea0003c3ffff */
.L_x_214:
[----:B------:R-:W-:-:S00]  /*9770*/  BRA `(.L_x_214) ;  /* 0xfffffffc00fc7947 */ /* 0x000fc0000383ffff */
[----:B------:R-:W-:-:S00]  /*9780*/  NOP ;  /* 0x0000000000007918 */ /* 0x000fc00000000000 */
[----:B------:R-:W-:-:S00]  /*9790*/  NOP ;  /* 0x0000000000007918 */ /* 0x000fc00000000000 */
[----:B------:R-:W-:-:S00]  /*97a0*/  NOP ;  /* 0x0000000000007918 */ /* 0x000fc00000000000 */
[----:B------:R-:W-:-:S00]  /*97b0*/  NOP ;  /* 0x0000000000007918 */ /* 0x000fc00000000000 */
[----:B------:R-:W-:-:S00]  /*97c0*/  NOP ;  /* 0x0000000000007918 */ /* 0x000fc00000000000 */
[----:B------:R-:W-:-:S00]  /*97d0*/  NOP ;  /* 0x0000000000007918 */ /* 0x000fc00000000000 */
[----:B------:R-:W-:-:S00]  /*97e0*/  NOP ;  /* 0x0000000000007918 */ /* 0x000fc00000000000 */
[----:B------:R-:W-:-:S00]  /*97f0*/  NOP ;  /* 0x0000000000007918 */ /* 0x000fc00000000000 */
.L_x_215:


//--------------------- .nv.global.init           --------------------------
	.section	.nv.global.init,"aw",@progbits
.nv.global.init:
	.type		$str$27,@object
	.size		$str$27,($str$28 - $str$27)
$str$27:
        /*0000*/ 	.byte	0x28, 0x61, 0x64, 0x64, 0x72, 0x65, 0x73, 0x73, 0x20, 0x26, 0x20, 0x6d, 0x61, 0x73, 0x6b, 0x29
        /*0010*/ 	.byte	0x20, 0x3d, 0x3d, 0x20, 0x30, 0x00
	.type		$str$28,@object
	.size		$str$28,($str$26 - $str$28)
$str$28:
        /*0016*/ 	.byte	0x2f, 0x74, 0x6d, 0x70, 0x2f, 0x63, 0x75, 0x74, 0x6c, 0x61, 0x73, 0x73, 0x5f, 0x73, 0x77, 0x65
        /*0026*/ 	.byte	0x65, 0x70, 0x5f, 0x73, 0x72, 0x63, 0x2f, 0x69, 0x6e, 0x63, 0x6c, 0x75, 0x64, 0x65, 0x2f, 0x63
        /*0036*/ 	.byte	0x75, 0x74, 0x65, 0x2f, 0x70, 0x6f, 0x69, 0x6e, 0x74, 0x65, 0x72, 0x5f, 0x66, 0x6c, 0x61, 0x67
        /*0046*/ 	.byte	0x67, 0x65, 0x64, 0x2e, 0x68, 0x70, 0x70, 0x00
	.type		$str$26,@object
	.size		$str$26,($str$25 - $str$26)
$str$26:
        /*004e*/ 	.byte	0x2f, 0x74, 0x6d, 0x70, 0x2f, 0x63, 0x75, 0x74, 0x6c, 0x61, 0x73, 0x73, 0x5f, 0x73, 0x77, 0x65
        /*005e*/ 	.byte	0x65, 0x70, 0x5f, 0x73, 0x72, 0x63, 0x2f, 0x69, 0x6e, 0x63, 0x6c, 0x75, 0x64, 0x65, 0x2f, 0x63
        /*006e*/ 	.byte	0x75, 0x74, 0x65, 0x2f, 0x61, 0x74, 0x6f, 0x6d, 0x2f, 0x63, 0x6f, 0x70, 0x79, 0x5f, 0x74, 0x72
        /*007e*/ 	.byte	0x61, 0x69, 0x74, 0x73, 0x5f, 0x73, 0x6d, 0x31, 0x30, 0x30, 0x2e, 0x68, 0x70, 0x70, 0x00
	.type		$str$25,@object
	.size		$str$25,(__unnamed_1 - $str$25)
$str$25:
        /*008d*/ 	.byte	0x28, 0x28, 0x75, 0x69, 0x6e, 0x74, 0x33, 0x32, 0x5f, 0x74, 0x28, 0x74, 0x68, 0x72, 0x65, 0x61
        /*009d*/ 	.byte	0x64, 0x49, 0x64, 0x78, 0x2e, 0x78, 0x29, 0x20, 0x2f, 0x20, 0x33, 0x32, 0x29, 0x20, 0x25, 0x20
        /*00ad*/ 	.byte	0x34, 0x29, 0x20, 0x3d, 0x3d, 0x20, 0x28, 0x28, 0x28, 0x74, 0x6d, 0x65, 0x6d, 0x5f, 0x61, 0x64
        /*00bd*/ 	.byte	0x64, 0x72, 0x20, 0x3e, 0x3e, 0x20, 0x31, 0x36, 0x29, 0x20, 0x2f, 0x20, 0x33, 0x32, 0x29, 0x20
        /*00cd*/ 	.byte	0x25, 0x20, 0x34, 0x29, 0x00
	.type		__unnamed_1,@object
	.size		__unnamed_1,(__unnamed_2 - __unnamed_1)
__unnamed_1:
        /*00d2*/ 	.byte	0x61, 0x75, 0x74, 0x6f, 0x20, 0x63, 0x75, 0x74, 0x65, 0x3a, 0x3a, 0x61, 0x73, 0x5f, 0x70, 0x6f
        /* <DEDUP_REMOVED lines=24> */
        /*0262*/ 	.byte	0x43, 0x3c, 0x32, 0x30, 0x34, 0x38, 0x3e, 0x3e, 0x3e, 0x3e, 0x5d, 0x00
	.type		__unnamed_2,@object
	.size		__unnamed_2,(.L_2 - __unnamed_2)
__unnamed_2:
        /* <DEDUP_REMOVED lines=40> */
        /*04ee*/ 	.byte	0x3a, 0x3a, 0x43, 0x3c, 0x30, 0x3e, 0x3e, 0x3e, 0x3e, 0x5d, 0x00
.L_2:


//--------------------- .nv.shared._ZN7cutlass13device_kernelINS_4gemm6kernel13GemmUniversalIN4cute5tupleIJiiiiEEENS1_10collective13CollectiveMmaINS1_35MainloopSm100TmaUmmaWarpSpecializedILi17ELi2ELi4ENS5_IJNS4_1CILi4EEENSA_ILi1EEESC_EEEEENS5_IJNSA_ILi128EEENSA_ILi64EEESG_EEENS_10bfloat16_tENS5_IJlSC_lEEESI_SJ_NS4_8TiledMMAINS4_8MMA_AtomIJNS4_26SM100_MMA_F16BF16_2x1SM_SSISI_SI_fLi128ELi64ELNS4_4UMMA5MajorE0ELSO_0ELNSN_7ScaleInE0ELSP_0EEEEEENS4_6LayoutINS5_IJSC_SC_SC_EEENS5_IJNSA_ILi0EEESU_SU_EEEEENS5_IJNS4_10UnderscoreESX_SX_EEEEENS4_18SM100_TMA_2SM_LOADENS4_14ComposedLayoutINS4_7SwizzleILi3ELi4ELi3EEENS4_18smem_ptr_flag_bitsILi16EEENSS_INS5_IJNSA_ILi8EEESG_EEENS5_IJSG_SC_EEEEEEEvNS4_8identityENS4_28SM100_TMA_2SM_LOAD_MULTICASTES1A_vS1B_EENS_8epilogue10collective18CollectiveEpilogueINS1E_23Sm100TmaWarpSpecializedILi3ELi2ELi16ELb1ELb0EEEJNS5_IJSG_SG_SG_EEENS5_IJNSS_ISG_SC_EENSS_INS5_IJNSA_ILi16EEENSA_ILi2EEEEEENS5_IJSC_NSA_ILi32EEEEEEEEEEESI_SJ_SI_SJ_NS1E_6fusion15FusionCallbacksIS1I_NS1S_17LinearCombinationISI_fSI_fLNS_15FloatRoundStyleE2EEES1J_S1R_JEEENS4_5SM1004TMEM4LOAD26SM100_TMEM_LOAD_32dp32b16xENS4_13SM90_TMA_LOADENS11_INS12_ILi1ELi4ELi3EEES15_NSS_INS5_IJS16_S1L_EEENS5_IJS1L_SC_EEEEEEENS4_39AutoVectorizingCopyWithAssumedAlignmentILi128EEENS4_14SM90_TMA_STOREES27_S29_S29_EEEvvEEEEvNT_6ParamsE --------------------------
	.section	.nv.shared._ZN7cutlass13device_kernelINS_4gemm6kernel13GemmUniversalIN4cute5tupleIJiiiiEEENS1_10collective13CollectiveMmaINS1_35MainloopSm100TmaUmmaWarpSpecializedILi17ELi2ELi4ENS5_IJNS4_1CILi4EEENSA_ILi1EEESC_EEEEENS5_IJNSA_ILi128EEENSA_ILi64EEESG_EEENS_10bfloat16_tENS5_IJlSC_lEEESI_SJ_NS4_8TiledMMAINS4_8MMA_AtomIJNS4_26SM100_MMA_F16BF16_2x1SM_SSISI_SI_fLi128ELi64ELNS4_4UMMA5MajorE0ELSO_0ELNSN_7ScaleInE0ELSP_0EEEEEENS4_6LayoutINS5_IJSC_SC_SC_EEENS5_IJNSA_ILi0EEESU_SU_EEEEENS5_IJNS4_10UnderscoreESX_SX_EEEEENS4_18SM100_TMA_2SM_LOADENS4_14ComposedLayoutINS4_7SwizzleILi3ELi4ELi3EEENS4_18smem_ptr_flag_bitsILi16EEENSS_INS5_IJNSA_ILi8EEESG_EEENS5_IJSG_SC_EEEEEEEvNS4_8identityENS4_28SM100_TMA_2SM_LOAD_MULTICASTES1A_vS1B_EENS_8epilogue10collective18CollectiveEpilogueINS1E_23Sm100TmaWarpSpecializedILi3ELi2ELi16ELb1ELb0EEEJNS5_IJSG_SG_SG_EEENS5_IJNSS_ISG_SC_EENSS_INS5_IJNSA_ILi16EEENSA_ILi2EEEEEENS5_IJSC_NSA_ILi32EEEEEEEEEEESI_SJ_SI_SJ_NS1E_6fusion15FusionCallbacksIS1I_NS1S_17LinearCombinationISI_fSI_fLNS_15FloatRoundStyleE2EEES1J_S1R_JEEENS4_5SM1004TMEM4LOAD26SM100_TMEM_LOAD_32dp32b16xENS4_13SM90_TMA_LOADENS11_INS12_ILi1ELi4ELi3EEES15_NSS_INS5_IJS16_S1L_EEENS5_IJS1L_SC_EEEEEEENS4_39AutoVectorizingCopyWithAssumedAlignmentILi128EEENS4_14SM90_TMA_STOREES27_S29_S29_EEEvvEEEEvNT_6ParamsE,"aw",@nobits
	.sectionflags	@""
	.align	16
	.zero		1024


//--------------------- .nv.shared.reserved.0     --------------------------
	.section	.nv.shared.reserved.0,"aw",@nobits
	.weak		__nv_reservedSMEM_offset_0_alias
	.size		__nv_reservedSMEM_offset_0_alias, 0, 64
	.other		__nv_reservedSMEM_offset_0_alias,@"STO_CUDA_RESERVED_SHARED STV_DEFAULT"
__nv_reservedSMEM_offset_0_alias:
	.zero		0
.nv.shared.reserved.0:
	.zero		64
	.weak		__nv_reservedSMEM_tcgen05_partition
	.type		__nv_reservedSMEM_tcgen05_partition,@object
	.size		__nv_reservedSMEM_tcgen05_partition,(.L_0 - __nv_reservedSMEM_tcgen05_partition)
__nv_reservedSMEM_tcgen05_partition:
	.zero		32
.L_0:


//--------------------- .nv.global                --------------------------
	.section	.nv.global,"aw",@nobits
.nv.global:
	.type		_ZN40_INTERNAL_448516d3_4_k_cu_94b83e4e_317834cute1_E,@object
	.size		_ZN40_INTERNAL_448516d3_4_k_cu_94b83e4e_317834cute1_E,(_ZN40_INTERNAL_448516d3_4_k_cu_94b83e4e_317834cuda3std3__45__cpo6cbeginE - _ZN40_INTERNAL_448516d3_4_k_cu_94b83e4e_317834cute1_E)
_ZN40_INTERNAL_448516d3_4_k_cu_94b83e4e_317834cute1_E:
	.zero		1
	.type		_ZN40_INTERNAL_448516d3_4_k_cu_94b83e4e_317834cuda3std3__45__cpo6cbeginE,@object
	.size		_ZN40_INTERNAL_448516d3_4_k_cu_94b83e4e_317834cuda3std3__45__cpo6cbeginE,(_ZN40_INTERNAL_448516d3_4_k_cu_94b83e4e_317834cuda3std3__48in_placeE - _ZN40_INTERNAL_448516d3_4_k_cu_94b83e4e_317834cuda3std3__45__cpo6cbeginE)
_ZN40_INTERNAL_448516d3_4_k_cu_94b83e4e_317834cuda3std3__45__cpo6cbeginE:
	.zero		1
	.type		_ZN40_INTERNAL_448516d3_4_k_cu_94b83e4e_317834cuda3std3__48in_placeE,@object
	.size		_ZN40_INTERNAL_448516d3_4_k_cu_94b83e4e_317834cuda3std3__48in_placeE,(_ZN40_INTERNAL_448516d3_4_k_cu_94b83e4e_317834cuda3std6ranges3__45__cpo9iter_moveE - _ZN40_INTERNAL_448516d3_4_k_cu_94b83e4e_317834cuda3std3__48in_placeE)
_ZN40_INTERNAL_448516d3_4_k_cu_94b83e4e_317834cuda3std3__48in_placeE:
	.zero		1
	.type		_ZN40_INTERNAL_448516d3_4_k_cu_94b83e4e_317834cuda3std6ranges3__45__cpo9iter_moveE,@object
	.size		_ZN40_INTERNAL_448516d3_4_k_cu_94b83e4e_317834cuda3std6ranges3__45__cpo9iter_moveE,(_ZN40_INTERNAL_448516d3_4_k_cu_94b83e4e_317834cuda3std3__45__cpo5beginE - _ZN40_INTERNAL_448516d3_4_k_cu_94b83e4e_317834cuda3std6ranges3__45__cpo9iter_moveE)
_ZN40_INTERNAL_448516d3_4_k_cu_94b83e4e_317834cuda3std6ranges3__45__cpo9iter_moveE:
	.zero		1
	.type		_ZN40_INTERNAL_448516d3_4_k_cu_94b83e4e_317834cuda3std3__45__cpo5beginE,@object
	.size		_ZN40_INTERNAL_448516d3_4_k_cu_94b83e4e_317834cuda3std3__45__cpo5beginE,(_ZN40_INTERNAL_448516d3_4_k_cu_94b83e4e_317834cuda3std3__442_GLOBAL__N__448516d3_4_k_cu_94b83e4e_317836ignoreE - _ZN40_INTERNAL_448516d3_4_k_cu_94b83e4e_317834cuda3std3__45__cpo5beginE)
_ZN40_INTERNAL_448516d3_4_k_cu_94b83e4e_317834cuda3std3__45__cpo5beginE:
	.zero		1
	.type		_ZN40_INTERNAL_448516d3_4_k_cu_94b83e4e_317834cuda3std3__442_GLOBAL__N__448516d3_4_k_cu_94b83e4e_317836ignoreE,@object
	.size		_ZN40_INTERNAL_448516d3_4_k_cu_94b83e4e_317834cuda3std3__442_GLOBAL__N__448516d3_4_k_cu_94b83e4e_317836ignoreE,(_ZN40_INTERNAL_448516d3_4_k_cu_94b83e4e_317834cute7productE - _ZN40_INTERNAL_448516d3_4_k_cu_94b83e4e_317834cuda3std3__442_GLOBAL__N__448516d3_4_k_cu_94b83e4e_317836ignoreE)
_ZN40_INTERNAL_448516d3_4_k_cu_94b83e4e_317834cuda3std3__442_GLOBAL__N__448516d3_4_k_cu_94b83e4e_317836ignoreE:
	.zero		1
	.type		_ZN40_INTERNAL_448516d3_4_k_cu_94b83e4e_317834cute7productE,@object
	.size		_ZN40_INTERNAL_448516d3_4_k_cu_94b83e4e_317834cute7productE,(_ZN40_INTERNAL_448516d3_4_k_cu_94b83e4e_317834cuda3std3__45__cpo3endE - _ZN40_INTERNAL_448516d3_4_k_cu_94b83e4e_317834cute7productE)
_ZN40_INTERNAL_448516d3_4_k_cu_94b83e4e_317834cute7productE:
	.zero		1
	.type		_ZN40_INTERNAL_448516d3_4_k_cu_94b83e4e_317834cuda3std3__45__cpo3endE,@object
	.size		_ZN40_INTERNAL_448516d3_4_k_cu_94b83e4e_317834cuda3std3__45__cpo3endE,(_ZN40_INTERNAL_448516d3_4_k_cu_94b83e4e_317834cuda3std3__419piecewise_constructE - _ZN40_INTERNAL_448516d3_4_k_cu_94b83e4e_317834cuda3std3__45__cpo3endE)
_ZN40_INTERNAL_448516d3_4_k_cu_94b83e4e_317834cuda3std3__45__cpo3endE:
	.zero		1
	.type		_ZN40_INTERNAL_448516d3_4_k_cu_94b83e4e_317834cuda3std3__419piecewise_constructE,@object
	.size		_ZN40_INTERNAL_448516d3_4_k_cu_94b83e4e_317834cuda3std3__419piecewise_constructE,(_ZN40_INTERNAL_448516d3_4_k_cu_94b83e4e_317834cuda3std3__45__cpo4cendE - _ZN40_INTERNAL_448516d3_4_k_cu_94b83e4e_317834cuda3std3__419piecewise_constructE)
_ZN40_INTERNAL_448516d3_4_k_cu_94b83e4e_317834cuda3std3__419piecewise_constructE:
	.zero		1
	.type		_ZN40_INTERNAL_448516d3_4_k_cu_94b83e4e_317834cuda3std3__45__cpo4cendE,@object
	.size		_ZN40_INTERNAL_448516d3_4_k_cu_94b83e4e_317834cuda3std3__45__cpo4cendE,(_ZN40_INTERNAL_448516d3_4_k_cu_94b83e4e_317834cuda3std6ranges3__45__cpo4swapE - _ZN40_INTERNAL_448516d3_4_k_cu_94b83e4e_317834cuda3std3__45__cpo4cendE)
_ZN40_INTERNAL_448516d3_4_k_cu_94b83e4e_317834cuda3std3__45__cpo4cendE:
	.zero		1
	.type		_ZN40_INTERNAL_448516d3_4_k_cu_94b83e4e_317834cuda3std6ranges3__45__cpo4swapE,@object
	.size		_ZN40_INTERNAL_448516d3_4_k_cu_94b83e4e_317834cuda3std6ranges3__45__cpo4swapE,(.L_10 - _ZN40_INTERNAL_448516d3_4_k_cu_94b83e4e_317834cuda3std6ranges3__45__cpo4swapE)
_ZN40_INTERNAL_448516d3_4_k_cu_94b83e4e_317834cuda3std6ranges3__45__cpo4swapE:
	.zero		1
.L_10:


//--------------------- .nv.constant0._ZN7cutlass13device_kernelINS_4gemm6kernel13GemmUniversalIN4cute5tupleIJiiiiEEENS1_10collective13CollectiveMmaINS1_35MainloopSm100TmaUmmaWarpSpecializedILi17ELi2ELi4ENS5_IJNS4_1CILi4EEENSA_ILi1EEESC_EEEEENS5_IJNSA_ILi128EEENSA_ILi64EEESG_EEENS_10bfloat16_tENS5_IJlSC_lEEESI_SJ_NS4_8TiledMMAINS4_8MMA_AtomIJNS4_26SM100_MMA_F16BF16_2x1SM_SSISI_SI_fLi128ELi64ELNS4_4UMMA5MajorE0ELSO_0ELNSN_7ScaleInE0ELSP_0EEEEEENS4_6LayoutINS5_IJSC_SC_SC_EEENS5_IJNSA_ILi0EEESU_SU_EEEEENS5_IJNS4_10UnderscoreESX_SX_EEEEENS4_18SM100_TMA_2SM_LOADENS4_14ComposedLayoutINS4_7SwizzleILi3ELi4ELi3EEENS4_18smem_ptr_flag_bitsILi16EEENSS_INS5_IJNSA_ILi8EEESG_EEENS5_IJSG_SC_EEEEEEEvNS4_8identityENS4_28SM100_TMA_2SM_LOAD_MULTICASTES1A_vS1B_EENS_8epilogue10collective18CollectiveEpilogueINS1E_23Sm100TmaWarpSpecializedILi3ELi2ELi16ELb1ELb0EEEJNS5_IJSG_SG_SG_EEENS5_IJNSS_ISG_SC_EENSS_INS5_IJNSA_ILi16EEENSA_ILi2EEEEEENS5_IJSC_NSA_ILi32EEEEEEEEEEESI_SJ_SI_SJ_NS1E_6fusion15FusionCallbacksIS1I_NS1S_17LinearCombinationISI_fSI_fLNS_15FloatRoundStyleE2EEES1J_S1R_JEEENS4_5SM1004TMEM4LOAD26SM100_TMEM_LOAD_32dp32b16xENS4_13SM90_TMA_LOADENS11_INS12_ILi1ELi4ELi3EEES15_NSS_INS5_IJS16_S1L_EEENS5_IJS1L_SC_EEEEEEENS4_39AutoVectorizingCopyWithAssumedAlignmentILi128EEENS4_14SM90_TMA_STOREES27_S29_S29_EEEvvEEEEvNT_6ParamsE --------------------------
	.section	.nv.constant0._ZN7cutlass13device_kernelINS_4gemm6kernel13GemmUniversalIN4cute5tupleIJiiiiEEENS1_10collective13CollectiveMmaINS1_35MainloopSm100TmaUmmaWarpSpecializedILi17ELi2ELi4ENS5_IJNS4_1CILi4EEENSA_ILi1EEESC_EEEEENS5_IJNSA_ILi128EEENSA_ILi64EEESG_EEENS_10bfloat16_tENS5_IJlSC_lEEESI_SJ_NS4_8TiledMMAINS4_8MMA_AtomIJNS4_26SM100_MMA_F16BF16_2x1SM_SSISI_SI_fLi128ELi64ELNS4_4UMMA5MajorE0ELSO_0ELNSN_7ScaleInE0ELSP_0EEEEEENS4_6LayoutINS5_IJSC_SC_SC_EEENS5_IJNSA_ILi0EEESU_SU_EEEEENS5_IJNS4_10UnderscoreESX_SX_EEEEENS4_18SM100_TMA_2SM_LOADENS4_14ComposedLayoutINS4_7SwizzleILi3ELi4ELi3EEENS4_18smem_ptr_flag_bitsILi16EEENSS_INS5_IJNSA_ILi8EEESG_EEENS5_IJSG_SC_EEEEEEEvNS4_8identityENS4_28SM100_TMA_2SM_LOAD_MULTICASTES1A_vS1B_EENS_8epilogue10collective18CollectiveEpilogueINS1E_23Sm100TmaWarpSpecializedILi3ELi2ELi16ELb1ELb0EEEJNS5_IJSG_SG_SG_EEENS5_IJNSS_ISG_SC_EENSS_INS5_IJNSA_ILi16EEENSA_ILi2EEEEEENS5_IJSC_NSA_ILi32EEEEEEEEEEESI_SJ_SI_SJ_NS1E_6fusion15FusionCallbacksIS1I_NS1S_17LinearCombinationISI_fSI_fLNS_15FloatRoundStyleE2EEES1J_S1R_JEEENS4_5SM1004TMEM4LOAD26SM100_TMEM_LOAD_32dp32b16xENS4_13SM90_TMA_LOADENS11_INS12_ILi1ELi4ELi3EEES15_NSS_INS5_IJS16_S1L_EEENS5_IJS1L_SC_EEEEEEENS4_39AutoVectorizingCopyWithAssumedAlignmentILi128EEENS4_14SM90_TMA_STOREES27_S29_S29_EEEvvEEEEvNT_6ParamsE,"a",@progbits
	.sectionflags	@""
	.align	4
.nv.constant0._ZN7cutlass13device_kernelINS_4gemm6kernel13GemmUniversalIN4cute5tupleIJiiiiEEENS1_10collective13CollectiveMmaINS1_35MainloopSm100TmaUmmaWarpSpecializedILi17ELi2ELi4ENS5_IJNS4_1CILi4EEENSA_ILi1EEESC_EEEEENS5_IJNSA_ILi128EEENSA_ILi64EEESG_EEENS_10bfloat16_tENS5_IJlSC_lEEESI_SJ_NS4_8TiledMMAINS4_8MMA_AtomIJNS4_26SM100_MMA_F16BF16_2x1SM_SSISI_SI_fLi128ELi64ELNS4_4UMMA5MajorE0ELSO_0ELNSN_7ScaleInE0ELSP_0EEEEEENS4_6LayoutINS5_IJSC_SC_SC_EEENS5_IJNSA_ILi0EEESU_SU_EEEEENS5_IJNS4_10UnderscoreESX_SX_EEEEENS4_18SM100_TMA_2SM_LOADENS4_14ComposedLayoutINS4_7SwizzleILi3ELi4ELi3EEENS4_18smem_ptr_flag_bitsILi16EEENSS_INS5_IJNSA_ILi8EEESG_EEENS5_IJSG_SC_EEEEEEEvNS4_8identityENS4_28SM100_TMA_2SM_LOAD_MULTICASTES1A_vS1B_EENS_8epilogue10collective18CollectiveEpilogueINS1E_23Sm100TmaWarpSpecializedILi3ELi2ELi16ELb1ELb0EEEJNS5_IJSG_SG_SG_EEENS5_IJNSS_ISG_SC_EENSS_INS5_IJNSA_ILi16EEENSA_ILi2EEEEEENS5_IJSC_NSA_ILi32EEEEEEEEEEESI_SJ_SI_SJ_NS1E_6fusion15FusionCallbacksIS1I_NS1S_17LinearCombinationISI_fSI_fLNS_15FloatRoundStyleE2EEES1J_S1R_JEEENS4_5SM1004TMEM4LOAD26SM100_TMEM_LOAD_32dp32b16xENS4_13SM90_TMA_LOADENS11_INS12_ILi1ELi4ELi3EEES15_NSS_INS5_IJS16_S1L_EEENS5_IJS1L_SC_EEEEEEENS4_39AutoVectorizingCopyWithAssumedAlignmentILi128EEENS4_14SM90_TMA_STOREES27_S29_S29_EEEvvEEEEvNT_6ParamsE:
	.zero		2944


//--------------------- SYMBOLS --------------------------

	.type		.nv.reservedSmem.offset0,@object
	.size		.nv.reservedSmem.offset0,0x4
	.type		.nv.reservedSmem.cap,@object
	.size		.nv.reservedSmem.cap,0x4
	.type		__assertfail,@function
